	.target	sm_90a

	.elftype	@"ET_EXEC"


//--------------------- .note.nv.tkinfo           --------------------------
	.section	.note.nv.tkinfo,"",@"SHT_NOTE"
	.sectionflags	@"SHF_NOTE_NV_TKINFO"
	.tkinfo
        /*0018*/ 	.word	0x00000002
        /*0030*/ 	.string	""
        /*0030*/ 	.string	"ptxas"
        /*0030*/ 	.string	"Cuda compilation tools, release 13.0, V13.0.88"
        /*0030*/ 	.string	"Build cuda_13.0.r13.0/compiler.36424714_0"
        /*0030*/ 	.string	"-v  -suppress-debug-info  -lineinfo  -arch sm_90a "



//--------------------- .note.nv.cuinfo           --------------------------
	.section	.note.nv.cuinfo,"",@"SHT_NOTE"
	.sectionflags	@"SHF_NOTE_NV_CUINFO"
        /*0018*/ 	.short	0x0002
        /*001a*/ 	.short	0x005a
        /*001c*/ 	.short	0x0082
	.zero		2


//--------------------- .nv.info                  --------------------------
	.section	.nv.info,"",@"SHT_CUDA_INFO"
	.align	4


	//----- nvinfo : EIATTR_REGCOUNT
	.align		4
        /*0000*/ 	.byte	0x04, 0x2f
        /*0002*/ 	.short	(.L_1 - .L_0)
	.align		4
.L_0:
        /*0004*/ 	.word	index@(matmul_kernel)
        /*0008*/ 	.word	0x000000ff


	//----- nvinfo : EIATTR_FRAME_SIZE
	.align		4
.L_1:
        /*000c*/ 	.byte	0x04, 0x11
        /*000e*/ 	.short	(.L_3 - .L_2)
	.align		4
.L_2:
        /*0010*/ 	.word	index@(matmul_kernel)
        /*0014*/ 	.word	0x000002d8


	//----- nvinfo : EIATTR_MIN_STACK_SIZE
	.align		4
.L_3:
        /*0018*/ 	.byte	0x04, 0x12
        /*001a*/ 	.short	(.L_5 - .L_4)
	.align		4
.L_4:
        /*001c*/ 	.word	index@(matmul_kernel)
        /*0020*/ 	.word	0x000002d8
.L_5:


//--------------------- .nv.compat                --------------------------
	.section	.nv.compat,"",@"SHT_CUDA_COMPAT_INFO"
	.align	4
        /*0000*/ 	.byte	0x02, 0x09, 0x01, 0x00, 0x02, 0x02, 0x04, 0x00, 0x02, 0x05, 0x05, 0x00, 0x03, 0x07, 0x01, 0x01
        /*0010*/ 	.byte	0x02, 0x03, 0x00, 0x00, 0x02, 0x06, 0x01, 0x00, 0x04, 0x0b, 0x08, 0x00, 0x00, 0x00, 0x00, 0x00
        /*0020*/ 	.byte	0x00, 0x00, 0x00, 0x00


//--------------------- .nv.info.matmul_kernel    --------------------------
	.section	.nv.info.matmul_kernel,"",@"SHT_CUDA_INFO"
	.sectionflags	@""
	.align	4


	//----- nvinfo : EIATTR_CUDA_API_VERSION
	.align		4
        /*0000*/ 	.byte	0x04, 0x37
        /*0002*/ 	.short	(.L_7 - .L_6)
.L_6:
        /*0004*/ 	.word	0x00000082


	//----- nvinfo : EIATTR_KPARAM_INFO
	.align		4
.L_7:
        /*0008*/ 	.byte	0x04, 0x17
        /*000a*/ 	.short	(.L_9 - .L_8)
.L_8:
        /*000c*/ 	.word	0x00000000
        /*0010*/ 	.short	0x000d
        /*0012*/ 	.short	0x0048
        /*0014*/ 	.byte	0x00, 0xf4, 0x21, 0x00


	//----- nvinfo : EIATTR_KPARAM_INFO
	.align		4
.L_9:
        /*0018*/ 	.byte	0x04, 0x17
        /*001a*/ 	.short	(.L_11 - .L_10)
.L_10:
        /*001c*/ 	.word	0x00000000
        /*0020*/ 	.short	0x000c
        /*0022*/ 	.short	0x0040
        /*0024*/ 	.byte	0x00, 0xf4, 0x21, 0x00


	//----- nvinfo : EIATTR_KPARAM_INFO
	.align		4
.L_11:
        /*0028*/ 	.byte	0x04, 0x17
        /*002a*/ 	.short	(.L_13 - .L_12)
.L_12:
        /*002c*/ 	.word	0x00000000
        /*0030*/ 	.short	0x000b
        /*0032*/ 	.short	0x0038
        /*0034*/ 	.byte	0x00, 0xf0, 0x11, 0x00


	//----- nvinfo : EIATTR_KPARAM_INFO
	.align		4
.L_13:
        /*0038*/ 	.byte	0x04, 0x17
        /*003a*/ 	.short	(.L_15 - .L_14)
.L_14:
        /*003c*/ 	.word	0x00000000
        /*0040*/ 	.short	0x000a
        /*0042*/ 	.short	0x0034
        /*0044*/ 	.byte	0x00, 0xf0, 0x11, 0x00


	//----- nvinfo : EIATTR_KPARAM_INFO
	.align		4
.L_15:
        /*0048*/ 	.byte	0x04, 0x17
        /*004a*/ 	.short	(.L_17 - .L_16)
.L_16:
        /*004c*/ 	.word	0x00000000
        /*0050*/ 	.short	0x0009
        /*0052*/ 	.short	0x0030
        /*0054*/ 	.byte	0x00, 0xf0, 0x11, 0x00


	//----- nvinfo : EIATTR_KPARAM_INFO
	.align		4
.L_17:
        /*0058*/ 	.byte	0x04, 0x17
        /*005a*/ 	.short	(.L_19 - .L_18)
.L_18:
        /*005c*/ 	.word	0x00000000
        /*0060*/ 	.short	0x0008
        /*0062*/ 	.short	0x002c
        /*0064*/ 	.byte	0x00, 0xf0, 0x11, 0x00


	//----- nvinfo : EIATTR_KPARAM_INFO
	.align		4
.L_19:
        /*0068*/ 	.byte	0x04, 0x17
        /*006a*/ 	.short	(.L_21 - .L_20)
.L_20:
        /*006c*/ 	.word	0x00000000
        /*0070*/ 	.short	0x0007
        /*0072*/ 	.short	0x0028
        /*0074*/ 	.byte	0x00, 0xf0, 0x11, 0x00


	//----- nvinfo : EIATTR_KPARAM_INFO
	.align		4
.L_21:
        /*0078*/ 	.byte	0x04, 0x17
        /*007a*/ 	.short	(.L_23 - .L_22)
.L_22:
        /*007c*/ 	.word	0x00000000
        /*0080*/ 	.short	0x0006
        /*0082*/ 	.short	0x0024
        /*0084*/ 	.byte	0x00, 0xf0, 0x11, 0x00


	//----- nvinfo : EIATTR_KPARAM_INFO
	.align		4
.L_23:
        /*0088*/ 	.byte	0x04, 0x17
        /*008a*/ 	.short	(.L_25 - .L_24)
.L_24:
        /*008c*/ 	.word	0x00000000
        /*0090*/ 	.short	0x0005
        /*0092*/ 	.short	0x0020
        /*0094*/ 	.byte	0x00, 0xf0, 0x11, 0x00


	//----- nvinfo : EIATTR_KPARAM_INFO
	.align		4
.L_25:
        /*0098*/ 	.byte	0x04, 0x17
        /*009a*/ 	.short	(.L_27 - .L_26)
.L_26:
        /*009c*/ 	.word	0x00000000
        /*00a0*/ 	.short	0x0004
        /*00a2*/ 	.short	0x001c
        /*00a4*/ 	.byte	0x00, 0xf0, 0x11, 0x00


	//----- nvinfo : EIATTR_KPARAM_INFO
	.align		4
.L_27:
        /*00a8*/ 	.byte	0x04, 0x17
        /*00aa*/ 	.short	(.L_29 - .L_28)
.L_28:
        /*00ac*/ 	.word	0x00000000
        /*00b0*/ 	.short	0x0003
        /*00b2*/ 	.short	0x0018
        /*00b4*/ 	.byte	0x00, 0xf0, 0x11, 0x00


	//----- nvinfo : EIATTR_KPARAM_INFO
	.align		4
.L_29:
        /*00b8*/ 	.byte	0x04, 0x17
        /*00ba*/ 	.short	(.L_31 - .L_30)
.L_30:
        /*00bc*/ 	.word	0x00000000
        /*00c0*/ 	.short	0x0002
        /*00c2*/ 	.short	0x0010
        /*00c4*/ 	.byte	0x00, 0xf4, 0x21, 0x00


	//----- nvinfo : EIATTR_KPARAM_INFO
	.align		4
.L_31:
        /*00c8*/ 	.byte	0x04, 0x17
        /*00ca*/ 	.short	(.L_33 - .L_32)
.L_32:
        /*00cc*/ 	.word	0x00000000
        /*00d0*/ 	.short	0x0001
        /*00d2*/ 	.short	0x0008
        /*00d4*/ 	.byte	0x00, 0xf4, 0x21, 0x00


	//----- nvinfo : EIATTR_KPARAM_INFO
	.align		4
.L_33:
        /*00d8*/ 	.byte	0x04, 0x17
        /*00da*/ 	.short	(.L_35 - .L_34)
.L_34:
        /*00dc*/ 	.word	0x00000000
        /*00e0*/ 	.short	0x0000
        /*00e2*/ 	.short	0x0000
        /*00e4*/ 	.byte	0x00, 0xf4, 0x21, 0x00


	//----- nvinfo : EIATTR_EXPLICIT_CLUSTER
	.align		4
.L_35:
        /*00e8*/ 	.byte	0x01, 0x3e
	.zero		2


	//----- nvinfo : EIATTR_CTA_PER_CLUSTER
	.align		4
        /*00ec*/ 	.byte	0x04, 0x3d
        /*00ee*/ 	.short	(.L_37 - .L_36)
.L_36:
        /*00f0*/ 	.word	0x00000002
        /*00f4*/ 	.word	0x00000001
        /*00f8*/ 	.word	0x00000001


	//----- nvinfo : EIATTR_SPARSE_MMA_MASK
	.align		4
.L_37:
        /*00fc*/ 	.byte	0x03, 0x50
        /*00fe*/ 	.short	0x0000


	//----- nvinfo : EIATTR_MAXREG_COUNT
	.align		4
        /*0100*/ 	.byte	0x03, 0x1b
        /*0102*/ 	.short	0x00ff


	//----- nvinfo : EIATTR_NUM_BARRIERS
	.align		4
        /*0104*/ 	.byte	0x02, 0x4c
        /*0106*/ 	.byte	0x01
	.zero		1


	//----- nvinfo : EIATTR_ANNOTATIONS
	.align		4
        /*0108*/ 	.byte	0x04, 0x55
        /*010a*/ 	.short	(.L_39 - .L_38)


	//   ....[0]....
.L_38:
        /*010c*/ 	.word	0x00000001
        /*0110*/ 	.byte	0x50, 0x07, 0x00, 0x00, 0x01, 0x00, 0x00, 0x00, 0xd0, 0x41, 0x00, 0x00, 0x01, 0x00, 0x00, 0x00
        /* <DEDUP_REMOVED lines=254> */
        /*1100*/ 	.byte	0x80, 0xaf, 0x00, 0x00, 0x01, 0x00, 0x00, 0x00, 0xf0, 0xb3, 0x00, 0x00


	//----- nvinfo : EIATTR_MERCURY_ISA_VERSION
	.align		4
.L_39:
        /*110c*/ 	.byte	0x03, 0x5f
        /*110e*/ 	.short	0x0101


	//----- nvinfo : EIATTR_EXIT_INSTR_OFFSETS
	.align		4
        /*1110*/ 	.byte	0x04, 0x1c
        /*1112*/ 	.short	(.L_41 - .L_40)


	//   ....[0]....
.L_40:
        /*1114*/ 	.word	0x0000f7f0


	//   ....[1]....
        /*1118*/ 	.word	0x0000f820


	//----- nvinfo : EIATTR_REQNTID
	.align		4
.L_41:
        /*111c*/ 	.byte	0x04, 0x10
        /*111e*/ 	.short	(.L_43 - .L_42)
.L_42:
        /*1120*/ 	.word	0x00000080
        /*1124*/ 	.word	0x00000001
        /*1128*/ 	.word	0x00000001


	//----- nvinfo : EIATTR_CBANK_PARAM_SIZE
	.align		4
.L_43:
        /*112c*/ 	.byte	0x03, 0x19
        /*112e*/ 	.short	0x0050


	//----- nvinfo : EIATTR_PARAM_CBANK
	.align		4
        /*1130*/ 	.byte	0x04, 0x0a
        /*1132*/ 	.short	(.L_45 - .L_44)
	.align		4
.L_44:
        /*1134*/ 	.word	index@(.nv.constant0.matmul_kernel)
        /*1138*/ 	.short	0x0210
        /*113a*/ 	.short	0x0050


	//----- nvinfo : EIATTR_SW_WAR
	.align		4
.L_45:
        /*113c*/ 	.byte	0x04, 0x36
        /*113e*/ 	.short	(.L_47 - .L_46)
.L_46:
        /*1140*/ 	.word	0x00000008
.L_47:


//--------------------- .nv.callgraph             --------------------------
	.section	.nv.callgraph,"",@"SHT_CUDA_CALLGRAPH"
	.align	4
	.sectionentsize	8
	.align		4
        /*0000*/ 	.word	0x00000000
	.align		4
        /*0004*/ 	.word	0xffffffff
	.align		4
        /*0008*/ 	.word	0x00000000
	.align		4
        /*000c*/ 	.word	0xfffffffe
	.align		4
        /*0010*/ 	.word	0x00000000
	.align		4
        /*0014*/ 	.word	0xfffffffd
	.align		4
        /*0018*/ 	.word	0x00000000
	.align		4
        /*001c*/ 	.word	0xfffffffc


//--------------------- .text.matmul_kernel       --------------------------
	.section	.text.matmul_kernel,"ax",@progbits
	.align	128
        .global         matmul_kernel
        .type           matmul_kernel,@function
        .size           matmul_kernel,(.L_x_3 - matmul_kernel)
        .other          matmul_kernel,@"STO_CUDA_ENTRY STV_DEFAULT"
matmul_kernel:
.text.matmul_kernel:
[----:B------:R-:W0:Y:S08]  /*0000*/  LDC R1, c[0x0][0x28] ;  /* 0x00000a00ff017b82 */ /* 0x000e300000000800 */
[----:B------:R-:W1:Y:S01]  /*0010*/  LDC.64 R88, c[0x0][0x228] ;  /* 0x00008a00ff587b82 */ /* 0x000e620000000a00 */
[----:B------:R-:W2:Y:S01]  /*0020*/  S2R R152, SR_TID.X ;  /* 0x0000000000987919 */ /* 0x000ea20000002100 */
[----:B0-----:R-:W-:Y:S01]  /*0030*/  VIADD R1, R1, 0xfffffd28 ;  /* 0xfffffd2801017836 */ /* 0x001fe20000000000 */
[----:B------:R-:W-:Y:S01]  /*0040*/  ULDC.64 UR14, c[0x0][0x208] ;  /* 0x00008200000e7ab9 */ /* 0x000fe20000000a00 */
[----:B------:R-:W-:Y:S01]  /*0050*/  CS2R R92, SRZ ;  /* 0x00000000005c7805 */ /* 0x000fe2000001ff00 */
[----:B------:R-:W0:Y:S01]  /*0060*/  S2R R10, SR_CgaCtaId ;  /* 0x00000000000a7919 */ /* 0x000e220000008800 */
[----:B------:R-:W-:-:S02]  /*0070*/  CS2R R94, SRZ ;  /* 0x00000000005e7805 */ /* 0x000fc4000001ff00 */
[----:B------:R-:W-:Y:S01]  /*0080*/  CS2R R96, SRZ ;  /* 0x0000000000607805 */ /* 0x000fe2000001ff00 */
[----:B------:R-:W3:Y:S01]  /*0090*/  S2UR UR4, SR_CTAID.X ;  /* 0x00000000000479c3 */ /* 0x000ee20000002500 */
[----:B------:R-:W-:Y:S02]  /*00a0*/  CS2R R98, SRZ ;  /* 0x0000000000627805 */ /* 0x000fe4000001ff00 */
[----:B------:R-:W-:Y:S02]  /*00b0*/  CS2R R100, SRZ ;  /* 0x0000000000647805 */ /* 0x000fe4000001ff00 */
[----:B------:R-:W-:Y:S02]  /*00c0*/  CS2R R102, SRZ ;  /* 0x0000000000667805 */ /* 0x000fe4000001ff00 */
[----:B------:R-:W-:Y:S02]  /*00d0*/  CS2R R104, SRZ ;  /* 0x0000000000687805 */ /* 0x000fe4000001ff00 */
[----:B------:R-:W-:-:S02]  /*00e0*/  CS2R R106, SRZ ;  /* 0x00000000006a7805 */ /* 0x000fc4000001ff00 */
[----:B------:R-:W-:Y:S02]  /*00f0*/  CS2R R108, SRZ ;  /* 0x00000000006c7805 */ /* 0x000fe4000001ff00 */
[----:B------:R-:W-:Y:S01]  /*0100*/  CS2R R110, SRZ ;  /* 0x00000000006e7805 */ /* 0x000fe2000001ff00 */
[----:B------:R-:W4:Y:S01]  /*0110*/  LDC R14, c[0x0][0x230] ;  /* 0x00008c00ff0e7b82 */ /* 0x000f220000000800 */
[----:B------:R-:W-:Y:S02]  /*0120*/  CS2R R44, SRZ ;  /* 0x00000000002c7805 */ /* 0x000fe4000001ff00 */
[----:B------:R-:W-:Y:S02]  /*0130*/  CS2R R46, SRZ ;  /* 0x00000000002e7805 */ /* 0x000fe4000001ff00 */
[----:B------:R-:W-:Y:S02]  /*0140*/  CS2R R48, SRZ ;  /* 0x0000000000307805 */ /* 0x000fe4000001ff00 */
[----:B------:R-:W-:-:S02]  /*0150*/  CS2R R50, SRZ ;  /* 0x0000000000327805 */ /* 0x000fc4000001ff00 */
[----:B------:R-:W-:Y:S02]  /*0160*/  CS2R R52, SRZ ;  /* 0x0000000000347805 */ /* 0x000fe4000001ff00 */
[----:B------:R-:W-:Y:S02]  /*0170*/  CS2R R54, SRZ ;  /* 0x0000000000367805 */ /* 0x000fe4000001ff00 */
[----:B------:R-:W-:Y:S01]  /*0180*/  CS2R R56, SRZ ;  /* 0x0000000000387805 */ /* 0x000fe2000001ff00 */
[----:B-1----:R-:W-:Y:S01]  /*0190*/  VIADD R0, R89, 0xff ;  /* 0x000000ff59007836 */ /* 0x002fe20000000000 */
[----:B------:R-:W-:Y:S02]  /*01a0*/  CS2R R58, SRZ ;  /* 0x00000000003a7805 */ /* 0x000fe4000001ff00 */
[----:B------:R-:W-:Y:S02]  /*01b0*/  CS2R R60, SRZ ;  /* 0x00000000003c7805 */ /* 0x000fe4000001ff00 */
[----:B------:R-:W-:-:S02]  /*01c0*/  CS2R R62, SRZ ;  /* 0x00000000003e7805 */ /* 0x000fc4000001ff00 */
[----:B------:R-:W-:Y:S02]  /*01d0*/  CS2R R64, SRZ ;  /* 0x0000000000407805 */ /* 0x000fe4000001ff00 */
[----:B------:R-:W-:Y:S02]  /*01e0*/  SHF.R.S32.HI R3, RZ, 0x1f, R0 ;  /* 0x0000001fff037819 */ /* 0x000fe40000011400 */
[----:B------:R-:W-:Y:S02]  /*01f0*/  CS2R R66, SRZ ;  /* 0x0000000000427805 */ /* 0x000fe4000001ff00 */
[----:B------:R-:W-:Y:S02]  /*0200*/  CS2R R68, SRZ ;  /* 0x0000000000447805 */ /* 0x000fe4000001ff00 */
[----:B---3--:R-:W-:Y:S01]  /*0210*/  I2FP.F32.U32 R5, UR4 ;  /* 0x0000000400057c45 */ /* 0x008fe20008201000 */
[----:B------:R-:W-:Y:S01]  /*0220*/  ULDC UR4, c[0x0][0x150] ;  /* 0x0000540000047ab9 */ /* 0x000fe20000000800 */
[----:B------:R-:W-:-:S02]  /*0230*/  LEA.HI R3, R3, R0, RZ, 0x8 ;  /* 0x0000000003037211 */ /* 0x000fc400078f40ff */
[----:B------:R-:W-:Y:S02]  /*0240*/  CS2R R70, SRZ ;  /* 0x0000000000467805 */ /* 0x000fe4000001ff00 */
[----:B------:R-:W-:Y:S01]  /*0250*/  CS2R R72, SRZ ;  /* 0x0000000000487805 */ /* 0x000fe2000001ff00 */
[----:B------:R-:W-:Y:S01]  /*0260*/  FMUL R5, R5, UR4 ;  /* 0x0000000405057c20 */ /* 0x000fe20008400000 */
[----:B------:R-:W-:Y:S02]  /*0270*/  SHF.R.S32.HI R3, RZ, 0x8, R3 ;  /* 0x00000008ff037819 */ /* 0x000fe40000011403 */
[----:B------:R-:W-:Y:S01]  /*0280*/  CS2R R74, SRZ ;  /* 0x00000000004a7805 */ /* 0x000fe2000001ff00 */
[----:B----4-:R-:W-:Y:S01]  /*0290*/  VIADD R14, R14, 0x3f ;  /* 0x0000003f0e0e7836 */ /* 0x010fe20000000000 */
[----:B0-----:R-:W-:Y:S02]  /*02a0*/  R2UR UR4, R10 ;  /* 0x000000000a0472ca */ /* 0x001fe400000e0000 */
[----:B------:R-:W-:Y:S01]  /*02b0*/  CS2R R76, SRZ ;  /* 0x00000000004c7805 */ /* 0x000fe2000001ff00 */
[----:B------:R-:W-:Y:S01]  /*02c0*/  IMAD.SHL.U32 R4, R3, 0x8, RZ ;  /* 0x0000000803047824 */ /* 0x000fe200078e00ff */
[----:B------:R-:W0:Y:S01]  /*02d0*/  F2I.U32.TRUNC.NTZ R5, R5 ;  /* 0x0000000500057305 */ /* 0x000e22000020f000 */
[----:B------:R-:W-:-:S02]  /*02e0*/  CS2R R78, SRZ ;  /* 0x00000000004e7805 */ /* 0x000fc4000001ff00 */
[----:B------:R-:W-:Y:S02]  /*02f0*/  CS2R R80, SRZ ;  /* 0x0000000000507805 */ /* 0x000fe4000001ff00 */
[----:B------:R-:W-:Y:S02]  /*0300*/  CS2R R82, SRZ ;  /* 0x0000000000527805 */ /* 0x000fe4000001ff00 */
[----:B------:R-:W-:Y:S02]  /*0310*/  IABS R7, R4 ;  /* 0x0000000400077213 */ /* 0x000fe40000000000 */
[----:B------:R-:W-:Y:S02]  /*0320*/  CS2R R84, SRZ ;  /* 0x0000000000547805 */ /* 0x000fe4000001ff00 */
[----:B------:R-:W-:Y:S01]  /*0330*/  CS2R R86, SRZ ;  /* 0x0000000000567805 */ /* 0x000fe2000001ff00 */
[----:B------:R-:W1:Y:S01]  /*0340*/  I2F.RP R0, R7 ;  /* 0x0000000700007306 */ /* 0x000e620000209400 */
[----:B0-----:R-:W-:-:S07]  /*0350*/  IABS R11, R5 ;  /* 0x00000005000b7213 */ /* 0x001fce0000000000 */
[----:B-1----:R-:W0:Y:S02]  /*0360*/  MUFU.RCP R0, R0 ;  /* 0x0000000000007308 */ /* 0x002e240000001000 */
[----:B0-----:R-:W-:Y:S01]  /*0370*/  VIADD R2, R0, 0xffffffe ;  /* 0x0ffffffe00027836 */ /* 0x001fe20000000000 */
[----:B------:R-:W-:-:S05]  /*0380*/  IABS R0, R4 ;  /* 0x0000000400007213 */ /* 0x000fca0000000000 */
[----:B------:R0:W1:Y:S01]  /*0390*/  F2I.FTZ.U32.TRUNC.NTZ R3, R2 ;  /* 0x0000000200037305 */ /* 0x000062000021f000 */
[----:B------:R-:W-:Y:S02]  /*03a0*/  IMAD.MOV R0, RZ, RZ, -R0 ;  /* 0x000000ffff007224 */ /* 0x000fe400078e0a00 */
[----:B0-----:R-:W-:Y:S02]  /*03b0*/  IMAD.MOV.U32 R2, RZ, RZ, RZ ;  /* 0x000000ffff027224 */ /* 0x001fe400078e00ff */
[----:B-1----:R-:W-:-:S04]  /*03c0*/  IMAD.MOV R6, RZ, RZ, -R3 ;  /* 0x000000ffff067224 */ /* 0x002fc800078e0a03 */
[----:B------:R-:W-:-:S04]  /*03d0*/  IMAD R9, R6, R7, RZ ;  /* 0x0000000706097224 */ /* 0x000fc800078e02ff */
[----:B------:R-:W-:-:S06]  /*03e0*/  IMAD.HI.U32 R2, R3, R9, R2 ;  /* 0x0000000903027227 */ /* 0x000fcc00078e0002 */
[----:B------:R-:W-:-:S04]  /*03f0*/  IMAD.HI.U32 R2, R2, R11, RZ ;  /* 0x0000000b02027227 */ /* 0x000fc800078e00ff */
[----:B------:R-:W-:-:S05]  /*0400*/  IMAD R0, R2, R0, R11 ;  /* 0x0000000002007224 */ /* 0x000fca00078e020b */
[----:B------:R-:W-:-:S13]  /*0410*/  ISETP.GT.U32.AND P1, PT, R7, R0, PT ;  /* 0x000000000700720c */ /* 0x000fda0003f24070 */
[----:B------:R-:W-:Y:S02]  /*0420*/  @!P1 IMAD.IADD R0, R0, 0x1, -R7 ;  /* 0x0000000100009824 */ /* 0x000fe400078e0a07 */
[----:B------:R-:W-:Y:S01]  /*0430*/  @!P1 VIADD R2, R2, 0x1 ;  /* 0x0000000102029836 */ /* 0x000fe20000000000 */
[----:B------:R-:W-:Y:S02]  /*0440*/  ISETP.NE.AND P1, PT, R4, RZ, PT ;  /* 0x000000ff0400720c */ /* 0x000fe40003f25270 */
[----:B------:R-:W-:Y:S02]  /*0450*/  ISETP.GE.U32.AND P0, PT, R0, R7, PT ;  /* 0x000000070000720c */ /* 0x000fe40003f06070 */
[----:B------:R-:W-:-:S04]  /*0460*/  LOP3.LUT R0, R5, R4, RZ, 0x3c, !PT ;  /* 0x0000000405007212 */ /* 0x000fc800078e3cff */
[----:B------:R-:W-:Y:S01]  /*0470*/  ISETP.GE.AND P2, PT, R0, RZ, PT ;  /* 0x000000ff0000720c */ /* 0x000fe20003f46270 */
[----:B------:R-:W-:-:S05]  /*0480*/  VIADD R0, R88, 0x7f ;  /* 0x0000007f58007836 */ /* 0x000fca0000000000 */
[----:B------:R-:W-:Y:S01]  /*0490*/  SHF.R.S32.HI R3, RZ, 0x1f, R0 ;  /* 0x0000001fff037819 */ /* 0x000fe20000011400 */
[----:B------:R-:W-:-:S03]  /*04a0*/  @P0 VIADD R2, R2, 0x1 ;  /* 0x0000000102020836 */ /* 0x000fc60000000000 */
[----:B------:R-:W-:-:S03]  /*04b0*/  LEA.HI R3, R3, R0, RZ, 0x7 ;  /* 0x0000000003037211 */ /* 0x000fc600078f38ff */
[----:B------:R-:W-:Y:S01]  /*04c0*/  @!P2 IMAD.MOV R2, RZ, RZ, -R2 ;  /* 0x000000ffff02a224 */ /* 0x000fe200078e0a02 */
[----:B------:R-:W-:-:S05]  /*04d0*/  @!P1 LOP3.LUT R2, RZ, R4, RZ, 0x33, !PT ;  /* 0x00000004ff029212 */ /* 0x000fca00078e33ff */
[----:B------:R-:W-:Y:S02]  /*04e0*/  IMAD.SHL.U32 R6, R2, 0x8, RZ ;  /* 0x0000000802067824 */ /* 0x000fe400078e00ff */
[----:B------:R-:W-:-:S03]  /*04f0*/  IMAD.MOV R2, RZ, RZ, -R2 ;  /* 0x000000ffff027224 */ /* 0x000fc600078e0a02 */
[----:B------:R-:W-:Y:S01]  /*0500*/  LEA.HI.SX32 R3, R3, -R6, 0x19 ;  /* 0x8000000603037211 */ /* 0x000fe200078fcaff */
[----:B------:R-:W-:-:S03]  /*0510*/  IMAD R4, R4, R2, R5 ;  /* 0x0000000204047224 */ /* 0x000fc600078e0205 */
[----:B------:R-:W-:Y:S02]  /*0520*/  VIMNMX R11, R3, 0x8, PT ;  /* 0x00000008030b7848 */ /* 0x000fe40003fe0100 */
[----:B------:R-:W-:Y:S02]  /*0530*/  IABS R9, R4 ;  /* 0x0000000400097213 */ /* 0x000fe40000000000 */
[----:B------:R-:W-:-:S04]  /*0540*/  IABS R7, R11 ;  /* 0x0000000b00077213 */ /* 0x000fc80000000000 */
[----:B------:R-:W0:Y:S08]  /*0550*/  I2F.RP R0, R7 ;  /* 0x0000000700007306 */ /* 0x000e300000209400 */
[----:B0-----:R-:W0:Y:S02]  /*0560*/  MUFU.RCP R0, R0 ;  /* 0x0000000000007308 */ /* 0x001e240000001000 */
[----:B0-----:R-:W-:-:S06]  /*0570*/  VIADD R3, R0, 0xffffffe ;  /* 0x0ffffffe00037836 */ /* 0x001fcc0000000000 */
[----:B------:R-:W0:Y:S02]  /*0580*/  F2I.FTZ.U32.TRUNC.NTZ R3, R3 ;  /* 0x0000000300037305 */ /* 0x000e24000021f000 */
[----:B0-----:R-:W-:-:S04]  /*0590*/  IMAD.MOV R8, RZ, RZ, -R3 ;  /* 0x000000ffff087224 */ /* 0x001fc800078e0a03 */
[----:B------:R-:W-:Y:S01]  /*05a0*/  IMAD.MOV.U32 R2, RZ, RZ, R8 ;  /* 0x000000ffff027224 */ /* 0x000fe200078e0008 */
[----:B------:R-:W-:-:S03]  /*05b0*/  IABS R8, R11 ;  /* 0x0000000b00087213 */ /* 0x000fc60000000000 */
[----:B------:R-:W-:Y:S02]  /*05c0*/  IMAD R5, R2, R7, RZ ;  /* 0x0000000702057224 */ /* 0x000fe400078e02ff */
[----:B------:R-:W-:Y:S02]  /*05d0*/  IMAD.MOV.U32 R2, RZ, RZ, RZ ;  /* 0x000000ffff027224 */ /* 0x000fe400078e00ff */
[----:B------:R-:W-:Y:S02]  /*05e0*/  IMAD.MOV R0, RZ, RZ, -R8 ;  /* 0x000000ffff007224 */ /* 0x000fe400078e0a08 */
[----:B------:R-:W-:Y:S01]  /*05f0*/  IMAD.HI.U32 R2, R3, R5, R2 ;  /* 0x0000000503027227 */ /* 0x000fe200078e0002 */
[----:B--2---:R-:W-:-:S05]  /*0600*/  LOP3.LUT R3, R152, 0x7f, RZ, 0xc0, !PT ;  /* 0x0000007f98037812 */ /* 0x004fca00078ec0ff */
        /* <DEDUP_REMOVED lines=8> */
[----:B------:R-:W-:-:S07]  /*0690*/  ISETP.GE.AND P2, PT, R0, RZ, PT ;  /* 0x000000ff0000720c */ /* 0x000fce0003f46270 */
[----:B------:R-:W-:Y:S01]  /*06a0*/  @P0 VIADD R2, R2, 0x1 ;  /* 0x0000000102020836 */ /* 0x000fe20000000000 */
[----:B------:R-:W-:-:S05]  /*06b0*/  ISETP.GE.AND P0, PT, R14, 0x40, PT ;  /* 0x000000400e00780c */ /* 0x000fca0003f06270 */
[----:B------:R-:W-:Y:S01]  /*06c0*/  @!P2 IMAD.MOV R2, RZ, RZ, -R2 ;  /* 0x000000ffff02a224 */ /* 0x000fe200078e0a02 */
[----:B------:R-:W-:-:S05]  /*06d0*/  @!P1 LOP3.LUT R2, RZ, R11, RZ, 0x33, !PT ;  /* 0x0000000bff029212 */ /* 0x000fca00078e33ff */
[----:B------:R-:W-:-:S04]  /*06e0*/  IMAD.MOV R0, RZ, RZ, -R2 ;  /* 0x000000ffff007224 */ /* 0x000fc800078e0a02 */
[----:B------:R-:W-:Y:S01]  /*06f0*/  IMAD R0, R11, R0, R4 ;  /* 0x000000000b007224 */ /* 0x000fe200078e0204 */
[----:B------:R-:W-:-:S03]  /*0700*/  MOV R4, 0x400 ;  /* 0x0000040000047802 */ /* 0x000fc60000000f00 */
[----:B------:R-:W-:Y:S01]  /*0710*/  IMAD.IADD R0, R6, 0x1, R0 ;  /* 0x0000000106007824 */ /* 0x000fe200078e0200 */
[----:B------:R-:W-:-:S03]  /*0720*/  R2UR UR12, R4 ;  /* 0x00000000040c72ca */ /* 0x000fc600000e0000 */
[----:B------:R-:W-:Y:S02]  /*0730*/  IMAD R15, R0, 0x80, R3 ;  /* 0x00000080000f7824 */ /* 0x000fe400078e0203 */
[----:B------:R-:W-:-:S03]  /*0740*/  IMAD.SHL.U32 R0, R10, 0x80, RZ ;  /* 0x000000800a007824 */ /* 0x000fc600078e00ff */
[----:B------:R0:W-:Y:S02]  /*0750*/  STL [R1+0x1d8], R15 ;  /* 0x0001d80f01007387 */ /* 0x0001e40000100800 */
[----:B------:R-:W-:Y:S01]  /*0760*/  LOP3.LUT R9, R0, 0x80, RZ, 0xc0, !PT ;  /* 0x0000008000097812 */ /* 0x000fe200078ec0ff */
[----:B------:R-:W-:Y:S02]  /*0770*/  IMAD.SHL.U32 R0, R2, 0x100, RZ ;  /* 0x0000010002007824 */ /* 0x000fe400078e00ff */
[----:B------:R-:W-:Y:S01]  /*0780*/  ULEA UR12, UR4, UR12, 0x18 ;  /* 0x0000000c040c7291 */ /* 0x000fe2000f8ec03f */
[----:B------:R-:W-:Y:S11]  /*0790*/  @!P0 BRA `(.L_x_0) ;  /* 0x000000ac00048947 */ /* 0x000ff60003800000 */
[----:B------:R-:W-:Y:S01]  /*07a0*/  IABS R11, R88 ;  /* 0x00000058000b7213 */ /* 0x000fe20000000000 */
[----:B------:R-:W-:Y:S01]  /*07b0*/  ULDC UR8, c[0x0][0x234] ;  /* 0x00008d0000087ab9 */ /* 0x000fe20000000800 */
[----:B------:R-:W-:Y:S01]  /*07c0*/  IABS R3, R89 ;  /* 0x0000005900037213 */ /* 0x000fe20000000000 */
[----:B------:R-:W-:Y:S01]  /*07d0*/  ULDC.64 UR16, c[0x0][0x210] ;  /* 0x0000840000107ab9 */ /* 0x000fe20000000a00 */
[----:B------:R-:W1:Y:S01]  /*07e0*/  I2F.RP R2, R11 ;  /* 0x0000000b00027306 */ /* 0x000e620000209400 */
[----:B------:R-:W-:Y:S01]  /*07f0*/  ISETP.NE.AND P2, PT, R88, RZ, PT ;  /* 0x000000ff5800720c */ /* 0x000fe20003f45270 */
[----:B------:R-:W-:Y:S01]  /*0800*/  ULDC UR9, c[0x0][0x230] ;  /* 0x00008c0000097ab9 */ /* 0x000fe20000000800 */
[----:B------:R-:W-:Y:S02]  /*0810*/  LOP3.LUT R251, R152, 0x3f, RZ, 0xc0, !PT ;  /* 0x0000003f98fb7812 */ /* 0x000fe400078ec0ff */
[----:B------:R-:W-:Y:S02]  /*0820*/  CS2R R100, SRZ ;  /* 0x0000000000647805 */ /* 0x000fe4000001ff00 */
[----:B------:R-:W-:-:S02]  /*0830*/  CS2R R102, SRZ ;  /* 0x0000000000667805 */ /* 0x000fc4000001ff00 */
[----:B------:R-:W-:Y:S02]  /*0840*/  CS2R R104, SRZ ;  /* 0x0000000000687805 */ /* 0x000fe4000001ff00 */
[----:B------:R-:W-:Y:S01]  /*0850*/  CS2R R106, SRZ ;  /* 0x00000000006a7805 */ /* 0x000fe2000001ff00 */
[----:B------:R-:W2:Y:S01]  /*0860*/  I2F.RP R8, R3 ;  /* 0x0000000300087306 */ /* 0x000ea20000209400 */
[----:B------:R-:W-:Y:S02]  /*0870*/  CS2R R108, SRZ ;  /* 0x00000000006c7805 */ /* 0x000fe4000001ff00 */
[----:B------:R-:W-:Y:S02]  /*0880*/  CS2R R110, SRZ ;  /* 0x00000000006e7805 */ /* 0x000fe4000001ff00 */
[----:B------:R-:W-:Y:S02]  /*0890*/  CS2R R112, SRZ ;  /* 0x0000000000707805 */ /* 0x000fe4000001ff00 */
[----:B------:R-:W-:-:S02]  /*08a0*/  CS2R R114, SRZ ;  /* 0x0000000000727805 */ /* 0x000fc4000001ff00 */
[----:B------:R-:W-:Y:S02]  /*08b0*/  CS2R R116, SRZ ;  /* 0x0000000000747805 */ /* 0x000fe4000001ff00 */
[----:B------:R-:W-:Y:S02]  /*08c0*/  CS2R R118, SRZ ;  /* 0x0000000000767805 */ /* 0x000fe4000001ff00 */
[----:B------:R-:W-:Y:S01]  /*08d0*/  CS2R R120, SRZ ;  /* 0x0000000000787805 */ /* 0x000fe2000001ff00 */
[----:B-1----:R-:W1:Y:S01]  /*08e0*/  MUFU.RCP R2, R2 ;  /* 0x0000000200027308 */ /* 0x002e620000001000 */
[----:B------:R-:W-:Y:S02]  /*08f0*/  CS2R R122, SRZ ;  /* 0x00000000007a7805 */ /* 0x000fe4000001ff00 */
[----:B------:R-:W-:Y:S02]  /*0900*/  CS2R R124, SRZ ;  /* 0x00000000007c7805 */ /* 0x000fe4000001ff00 */
[----:B------:R-:W-:-:S02]  /*0910*/  CS2R R126, SRZ ;  /* 0x00000000007e7805 */ /* 0x000fc4000001ff00 */
[----:B------:R-:W-:Y:S02]  /*0920*/  CS2R R128, SRZ ;  /* 0x0000000000807805 */ /* 0x000fe4000001ff00 */
[----:B------:R-:W-:Y:S02]  /*0930*/  CS2R R130, SRZ ;  /* 0x0000000000827805 */ /* 0x000fe4000001ff00 */
[----:B------:R-:W-:Y:S02]  /*0940*/  CS2R R132, SRZ ;  /* 0x0000000000847805 */ /* 0x000fe4000001ff00 */
[----:B------:R-:W-:Y:S01]  /*0950*/  CS2R R134, SRZ ;  /* 0x0000000000867805 */ /* 0x000fe2000001ff00 */
[----:B--2---:R-:W-:Y:S01]  /*0960*/  MUFU.RCP R8, R8 ;  /* 0x0000000800087308 */ /* 0x004fe20000001000 */
[----:B------:R-:W-:Y:S02]  /*0970*/  CS2R R136, SRZ ;  /* 0x0000000000887805 */ /* 0x000fe4000001ff00 */
[----:B------:R-:W-:-:S02]  /*0980*/  CS2R R138, SRZ ;  /* 0x00000000008a7805 */ /* 0x000fc4000001ff00 */
[----:B------:R-:W-:Y:S02]  /*0990*/  CS2R R140, SRZ ;  /* 0x00000000008c7805 */ /* 0x000fe4000001ff00 */
[----:B------:R-:W-:Y:S02]  /*09a0*/  CS2R R142, SRZ ;  /* 0x00000000008e7805 */ /* 0x000fe4000001ff00 */
[----:B------:R-:W-:Y:S02]  /*09b0*/  CS2R R144, SRZ ;  /* 0x0000000000907805 */ /* 0x000fe4000001ff00 */
[----:B------:R-:W-:Y:S02]  /*09c0*/  CS2R R146, SRZ ;  /* 0x0000000000927805 */ /* 0x000fe4000001ff00 */
[----:B------:R-:W-:Y:S02]  /*09d0*/  CS2R R148, SRZ ;  /* 0x0000000000947805 */ /* 0x000fe4000001ff00 */
[----:B------:R-:W-:Y:S01]  /*09e0*/  CS2R R150, SRZ ;  /* 0x0000000000967805 */ /* 0x000fe2000001ff00 */
[----:B-1----:R-:W-:Y:S01]  /*09f0*/  VIADD R4, R2, 0xffffffe ;  /* 0x0ffffffe02047836 */ /* 0x002fe20000000000 */
[----:B------:R-:W-:Y:S01]  /*0a00*/  IABS R2, R15 ;  /* 0x0000000f00027213 */ /* 0x000fe20000000000 */
[----:B------:R-:W-:Y:S01]  /*0a10*/  IMAD.U32 R250, RZ, RZ, UR9 ;  /* 0x00000009fffa7e24 */ /* 0x000fe2000f8e00ff */
[----:B------:R-:W-:Y:S01]  /*0a20*/  UMOV UR11, 0x40000040 ;  /* 0x40000040000b7882 */ /* 0x000fe20000000000 */
[----:B------:R1:W2:Y:S02]  /*0a30*/  F2I.FTZ.U32.TRUNC.NTZ R5, R4 ;  /* 0x0000000400057305 */ /* 0x0002a4000021f000 */
[----:B-1----:R-:W-:-:S02]  /*0a40*/  IMAD.MOV.U32 R4, RZ, RZ, RZ ;  /* 0x000000ffff047224 */ /* 0x002fc400078e00ff */
[----:B--2---:R-:W-:-:S04]  /*0a50*/  IMAD.MOV R6, RZ, RZ, -R5 ;  /* 0x000000ffff067224 */ /* 0x004fc800078e0a05 */
[----:B------:R-:W-:Y:S02]  /*0a60*/  IMAD R7, R6, R11, RZ ;  /* 0x0000000b06077224 */ /* 0x000fe400078e02ff */
[----:B------:R-:W-:Y:S01]  /*0a70*/  VIADD R6, R8, 0xffffffe ;  /* 0x0ffffffe08067836 */ /* 0x000fe20000000000 */
[----:B------:R-:W-:Y:S01]  /*0a80*/  SHF.R.U32.HI R8, RZ, 0x6, R152 ;  /* 0x00000006ff087819 */ /* 0x000fe20000011698 */
[----:B------:R-:W-:Y:S02]  /*0a90*/  IMAD.HI.U32 R5, R5, R7, R4 ;  /* 0x0000000705057227 */ /* 0x000fe400078e0004 */
[----:B------:R1:W2:Y:S04]  /*0aa0*/  F2I.FTZ.U32.TRUNC.NTZ R7, R6 ;  /* 0x0000000600077305 */ /* 0x0002a8000021f000 */
[----:B------:R-:W-:-:S04]  /*0ab0*/  IMAD.HI.U32 R5, R5, R2, RZ ;  /* 0x0000000205057227 */ /* 0x000fc800078e00ff */
[----:B------:R-:W-:Y:S01]  /*0ac0*/  IMAD.MOV R4, RZ, RZ, -R5 ;  /* 0x000000ffff047224 */ /* 0x000fe200078e0a05 */
[----:B------:R-:W-:Y:S01]  /*0ad0*/  SGXT.U32 R5, R8, 0x1 ;  /* 0x000000010805781a */ /* 0x000fe20000000000 */
[----:B-1----:R-:W-:Y:S02]  /*0ae0*/  IMAD.MOV.U32 R6, RZ, RZ, RZ ;  /* 0x000000ffff067224 */ /* 0x002fe400078e00ff */
[C---:B------:R-:W-:Y:S01]  /*0af0*/  IMAD R2, R11.reuse, R4, R2 ;  /* 0x000000040b027224 */ /* 0x040fe200078e0202 */
[----:B------:R-:W-:Y:S01]  /*0b00*/  LOP3.LUT R5, R0, R5, R9, 0xfe, !PT ;  /* 0x0000000500057212 */ /* 0x000fe200078efe09 */
[----:B--2---:R-:W-:Y:S01]  /*0b10*/  IMAD.MOV R4, RZ, RZ, -R7 ;  /* 0x000000ffff047224 */ /* 0x004fe200078e0a07 */
[----:B------:R-:W-:Y:S02]  /*0b20*/  SHF.R.S32.HI R9, RZ, 0x1f, R14 ;  /* 0x0000001fff097819 */ /* 0x000fe4000001140e */
[----:B------:R-:W-:Y:S01]  /*0b30*/  ISETP.GT.U32.AND P0, PT, R11, R2, PT ;  /* 0x000000020b00720c */ /* 0x000fe20003f04070 */
[----:B------:R-:W-:Y:S01]  /*0b40*/  IMAD R13, R4, R3, RZ ;  /* 0x00000003040d7224 */ /* 0x000fe200078e02ff */
[----:B------:R-:W-:-:S02]  /*0b50*/  LOP3.LUT R8, R5, 0x7e, RZ, 0xfc, !PT ;  /* 0x0000007e05087812 */ /* 0x000fc400078efcff */
[----:B------:R-:W-:Y:S01]  /*0b60*/  LEA.HI R14, R9, R14, RZ, 0x6 ;  /* 0x0000000e090e7211 */ /* 0x000fe200078f30ff */
[----:B------:R-:W-:Y:S01]  /*0b70*/  IMAD.HI.U32 R4, R7, R13, R6 ;  /* 0x0000000d07047227 */ /* 0x000fe200078e0006 */
[----:B------:R-:W-:Y:S02]  /*0b80*/  IABS R10, R8 ;  /* 0x00000008000a7213 */ /* 0x000fe40000000000 */
[----:B------:R-:W-:Y:S02]  /*0b90*/  ISETP.GE.AND P3, PT, R8, RZ, PT ;  /* 0x000000ff0800720c */ /* 0x000fe40003f66270 */
[C---:B------:R-:W-:Y:S01]  /*0ba0*/  LOP3.LUT R8, R5.reuse, 0x7a, RZ, 0xfc, !PT ;  /* 0x0000007a05087812 */ /* 0x040fe200078efcff */
[----:B------:R-:W-:Y:S01]  /*0bb0*/  IMAD.MOV.U32 R9, RZ, RZ, R10 ;  /* 0x000000ffff097224 */ /* 0x000fe200078e000a */
[----:B------:R-:W-:Y:S01]  /*0bc0*/  LOP3.LUT R17, R5, 0x78, RZ, 0xfc, !PT ;  /* 0x0000007805117812 */ /* 0x000fe200078efcff */
[----:B------:R-:W-:Y:S01]  /*0bd0*/  @!P0 IMAD.IADD R2, R2, 0x1, -R11 ;  /* 0x0000000102028824 */ /* 0x000fe200078e0a0b */
[----:B------:R-:W-:Y:S01]  /*0be0*/  IABS R12, R8 ;  /* 0x00000008000c7213 */ /* 0x000fe20000000000 */
[----:B------:R-:W-:Y:S01]  /*0bf0*/  IMAD.HI.U32 R6, R4, R9, RZ ;  /* 0x0000000904067227 */ /* 0x000fe200078e00ff */
[----:B------:R-:W-:-:S02]  /*0c00*/  IABS R13, R17 ;  /* 0x00000011000d7213 */ /* 0x000fc40000000000 */
[----:B------:R-:W-:Y:S01]  /*0c10*/  ISETP.GT.U32.AND P1, PT, R11, R2, PT ;  /* 0x000000020b00720c */ /* 0x000fe20003f24070 */
[----:B------:R-:W-:Y:S01]  /*0c20*/  IMAD.MOV R6, RZ, RZ, -R6 ;  /* 0x000000ffff067224 */ /* 0x000fe200078e0a06 */
[----:B------:R-:W-:Y:S01]  /*0c30*/  ISETP.GE.AND P0, PT, R8, RZ, PT ;  /* 0x000000ff0800720c */ /* 0x000fe20003f06270 */
[C---:B------:R-:W-:Y:S01]  /*0c40*/  IMAD.HI.U32 R8, R4.reuse, R12, RZ ;  /* 0x0000000c04087227 */ /* 0x040fe200078e00ff */
[C---:B------:R-:W-:Y:S02]  /*0c50*/  LOP3.LUT R7, R5.reuse, 0x7c, RZ, 0xfc, !PT ;  /* 0x0000007c05077812 */ /* 0x040fe400078efcff */
[----:B------:R-:W-:Y:S01]  /*0c60*/  LOP3.LUT R18, R5, 0x76, RZ, 0xfc, !PT ;  /* 0x0000007605127812 */ /* 0x000fe200078efcff */
[----:B------:R-:W-:Y:S01]  /*0c70*/  IMAD R6, R3, R6, R9 ;  /* 0x0000000603067224 */ /* 0x000fe200078e0209 */
[----:B------:R-:W-:Y:S01]  /*0c80*/  IABS R10, R7 ;  /* 0x00000007000a7213 */ /* 0x000fe20000000000 */
[----:B------:R-:W-:Y:S01]  /*0c90*/  IMAD.HI.U32 R9, R4, R13, RZ ;  /* 0x0000000d04097227 */ /* 0x000fe200078e00ff */
[----:B------:R-:W-:-:S02]  /*0ca0*/  ISETP.GE.AND P5, PT, R7, RZ, PT ;  /* 0x000000ff0700720c */ /* 0x000fc40003fa6270 */
[----:B------:R-:W-:Y:S01]  /*0cb0*/  ISETP.GT.U32.AND P4, PT, R3, R6, PT ;  /* 0x000000060300720c */ /* 0x000fe20003f84070 */
[----:B------:R-:W-:Y:S01]  /*0cc0*/  @!P1 IMAD.IADD R2, R2, 0x1, -R11 ;  /* 0x0000000102029824 */ /* 0x000fe200078e0a0b */
[----:B------:R-:W-:Y:S01]  /*0cd0*/  ISETP.GE.AND P1, PT, R15, RZ, PT ;  /* 0x000000ff0f00720c */ /* 0x000fe20003f26270 */
[----:B------:R-:W-:Y:S01]  /*0ce0*/  IMAD.MOV R11, RZ, RZ, -R8 ;  /* 0x000000ffff0b7224 */ /* 0x000fe200078e0a08 */
[C---:B------:R-:W-:Y:S01]  /*0cf0*/  LOP3.LUT R19, R5.reuse, 0x74, RZ, 0xfc, !PT ;  /* 0x0000007405137812 */ /* 0x040fe200078efcff */
[----:B------:R-:W-:Y:S01]  /*0d00*/  IMAD.MOV R16, RZ, RZ, -R9 ;  /* 0x000000ffff107224 */ /* 0x000fe200078e0a09 */
[----:B------:R-:W-:Y:S01]  /*0d10*/  LOP3.LUT R22, R5, 0x6e, RZ, 0xfc, !PT ;  /* 0x0000006e05167812 */ /* 0x000fe200078efcff */
[----:B------:R-:W-:Y:S01]  /*0d20*/  IMAD R9, R3, R11, R12 ;  /* 0x0000000b03097224 */ /* 0x000fe200078e020c */
[----:B------:R-:W-:Y:S01]  /*0d30*/  LOP3.LUT R23, R5, 0x6c, RZ, 0xfc, !PT ;  /* 0x0000006c05177812 */ /* 0x000fe200078efcff */
[----:B------:R-:W-:Y:S01]  /*0d40*/  IMAD.HI.U32 R7, R4, R10, RZ ;  /* 0x0000000a04077227 */ /* 0x000fe200078e00ff */
[----:B------:R-:W-:-:S02]  /*0d50*/  IABS R20, R22 ;  /* 0x0000001600147213 */ /* 0x000fc40000000000 */
[----:B------:R-:W-:Y:S01]  /*0d60*/  IABS R21, R23 ;  /* 0x0000001700157213 */ /* 0x000fe20000000000 */
[----:B------:R-:W-:Y:S01]  /*0d70*/  IMAD.MOV R7, RZ, RZ, -R7 ;  /* 0x000000ffff077224 */ /* 0x000fe200078e0a07 */
[----:B------:R-:W-:Y:S01]  /*0d80*/  LOP3.LUT R29, R5, 0x6a, RZ, 0xfc, !PT ;  /* 0x0000006a051d7812 */ /* 0x000fe200078efcff */
[----:B------:R-:W-:Y:S01]  /*0d90*/  @!P1 IMAD.MOV R2, RZ, RZ, -R2 ;  /* 0x000000ffff029224 */ /* 0x000fe200078e0a02 */
[----:B------:R-:W-:Y:S01]  /*0da0*/  @!P2 LOP3.LUT R2, RZ, R88, RZ, 0x33, !PT ;  /* 0x00000058ff02a212 */ /* 0x000fe200078e33ff */
[----:B0-----:R-:W-:Y:S01]  /*0db0*/  IMAD.U32 R15, RZ, RZ, UR12 ;  /* 0x0000000cff0f7e24 */ /* 0x001fe2000f8e00ff */
[C---:B------:R-:W-:Y:S01]  /*0dc0*/  ISETP.GT.U32.AND P2, PT, R3.reuse, R9, PT ;  /* 0x000000090300720c */ /* 0x040fe20003f44070 */
[----:B------:R-:W-:Y:S01]  /*0dd0*/  IMAD R8, R3, R7, R10 ;  /* 0x0000000703087224 */ /* 0x000fe200078e020a */
[----:B------:R-:W-:Y:S01]  /*0de0*/  LOP3.LUT R30, R5, 0x68, RZ, 0xfc, !PT ;  /* 0x00000068051e7812 */ /* 0x000fe200078efcff */
[----:B------:R-:W-:Y:S01]  /*0df0*/  VIADD R7, R15, 0x4000 ;  /* 0x000040000f077836 */ /* 0x000fe20000000000 */
[----:B------:R-:W-:Y:S01]  /*0e00*/  IABS R15, R18 ;  /* 0x00000012000f7213 */ /* 0x000fe20000000000 */
[----:B------:R-:W-:Y:S01]  /*0e10*/  @!P4 IMAD.IADD R6, R6, 0x1, -R3 ;  /* 0x000000010606c824 */ /* 0x000fe200078e0a03 */
[C---:B------:R-:W-:Y:S01]  /*0e20*/  ISETP.GT.U32.AND P1, PT, R3.reuse, R8, PT ;  /* 0x000000080300720c */ /* 0x040fe20003f24070 */
[C---:B------:R-:W-:Y:S01]  /*0e30*/  IMAD R11, R3.reuse, R16, R13 ;  /* 0x00000010030b7224 */ /* 0x040fe200078e020d */
[----:B------:R-:W-:Y:S01]  /*0e40*/  SHF.R.U32.HI R7, RZ, 0x4, R7 ;  /* 0x00000004ff077819 */ /* 0x000fe20000011607 */
[----:B------:R-:W-:Y:S01]  /*0e50*/  IMAD.HI.U32 R12, R4, R15, RZ ;  /* 0x0000000f040c7227 */ /* 0x000fe200078e00ff */
[----:B------:R-:W-:-:S02]  /*0e60*/  ISETP.GT.U32.AND P4, PT, R3, R6, PT ;  /* 0x000000060300720c */ /* 0x000fc40003f84070 */
[----:B------:R-:W-:Y:S01]  /*0e70*/  SGXT.U32 R7, R7, 0xe ;  /* 0x0000000e0707781a */ /* 0x000fe20000000000 */
[--C-:B------:R-:W-:Y:S01]  /*0e80*/  @!P2 IMAD.IADD R9, R9, 0x1, -R3.reuse ;  /* 0x000000010909a824 */ /* 0x100fe200078e0a03 */
[----:B------:R-:W-:Y:S01]  /*0e90*/  IABS R16, R19 ;  /* 0x0000001300107213 */ /* 0x000fe20000000000 */
[----:B------:R-:W-:Y:S01]  /*0ea0*/  IMAD.MOV R12, RZ, RZ, -R12 ;  /* 0x000000ffff0c7224 */ /* 0x000fe200078e0a0c */
[----:B------:R-:W-:Y:S01]  /*0eb0*/  R2UR UR10, R7 ;  /* 0x00000000070a72ca */ /* 0x000fe200000e0000 */
[----:B------:R-:W-:Y:S01]  /*0ec0*/  IMAD.MOV.U32 R10, RZ, RZ, RZ ;  /* 0x000000ffff0a7224 */ /* 0x000fe200078e00ff */
[----:B------:R-:W-:Y:S01]  /*0ed0*/  ISETP.GT.U32.AND P2, PT, R3, R9, PT ;  /* 0x000000090300720c */ /* 0x000fe20003f44070 */
[----:B------:R-:W-:Y:S01]  /*0ee0*/  @!P1 IMAD.IADD R8, R8, 0x1, -R3 ;  /* 0x0000000108089824 */ /* 0x000fe200078e0a03 */
[----:B------:R-:W-:Y:S01]  /*0ef0*/  IADD3 R7, P6, R7, 0x2, RZ ;  /* 0x0000000207077810 */ /* 0x000fe20007fde0ff */
[----:B------:R-:W-:Y:S01]  /*0f00*/  IMAD R12, R3, R12, R15 ;  /* 0x0000000c030c7224 */ /* 0x000fe200078e020f */
[----:B------:R-:W-:Y:S01]  /*0f10*/  LOP3.LUT R15, R5, 0x72, RZ, 0xfc, !PT ;  /* 0x00000072050f7812 */ /* 0x000fe200078efcff */
[----:B------:R-:W-:Y:S01]  /*0f20*/  @!P4 IMAD.IADD R6, R6, 0x1, -R3 ;  /* 0x000000010606c824 */ /* 0x000fe200078e0a03 */
[C---:B------:R-:W-:Y:S01]  /*0f30*/  ISETP.GT.U32.AND P1, PT, R3.reuse, R8, PT ;  /* 0x000000080300720c */ /* 0x040fe20003f24070 */
[----:B------:R-:W-:Y:S01]  /*0f40*/  IMAD.HI.U32 R13, R4, R16, RZ ;  /* 0x00000010040d7227 */ /* 0x000fe200078e00ff */
[----:B------:R-:W-:-:S02]  /*0f50*/  ISETP.GT.U32.AND P4, PT, R3, R11, PT ;  /* 0x0000000b0300720c */ /* 0x000fc40003f84070 */
[----:B------:R-:W-:Y:S01]  /*0f60*/  IADD3.X R10, R10, 0x40000040, RZ, P6, !PT ;  /* 0x400000400a0a7810 */ /* 0x000fe200037fe4ff */
[----:B------:R-:W-:Y:S01]  /*0f70*/  IMAD.MOV R13, RZ, RZ, -R13 ;  /* 0x000000ffff0d7224 */ /* 0x000fe200078e0a0d */
[----:B------:R-:W-:Y:S01]  /*0f80*/  ISETP.GE.AND P6, PT, R17, RZ, PT ;  /* 0x000000ff1100720c */ /* 0x000fe20003fc6270 */
[--C-:B------:R-:W-:Y:S01]  /*0f90*/  @!P2 IMAD.IADD R9, R9, 0x1, -R3.reuse ;  /* 0x000000010909a824 */ /* 0x100fe200078e0a03 */
[C---:B------:R-:W-:Y:S01]  /*0fa0*/  ISETP.GT.U32.AND P2, PT, R3.reuse, R12, PT ;  /* 0x0000000c0300720c */ /* 0x040fe20003f44070 */
[----:B------:R-:W-:Y:S01]  /*0fb0*/  IMAD R13, R3, R13, R16 ;  /* 0x0000000d030d7224 */ /* 0x000fe200078e0210 */
[----:B------:R-:W-:Y:S01]  /*0fc0*/  IABS R17, R15 ;  /* 0x0000000f00117213 */ /* 0x000fe20000000000 */
[----:B------:R-:W-:Y:S01]  /*0fd0*/  @!P3 IMAD.MOV R6, RZ, RZ, -R6 ;  /* 0x000000ffff06b224 */ /* 0x000fe200078e0a06 */
[----:B------:R-:W-:Y:S01]  /*0fe0*/  LOP3.LUT R16, R5, 0x70, RZ, 0xfc, !PT ;  /* 0x0000007005107812 */ /* 0x000fe200078efcff */
[--C-:B------:R-:W-:Y:S01]  /*0ff0*/  @!P1 IMAD.IADD R8, R8, 0x1, -R3.reuse ;  /* 0x0000000108089824 */ /* 0x100fe200078e0a03 */
[----:B------:R-:W-:Y:S01]  /*1000*/  ISETP.GE.AND P1, PT, R19, RZ, PT ;  /* 0x000000ff1300720c */ /* 0x000fe20003f26270 */
[----:B------:R-:W-:Y:S01]  /*1010*/  @!P4 IMAD.IADD R11, R11, 0x1, -R3 ;  /* 0x000000010b0bc824 */ /* 0x000fe200078e0a03 */
[----:B------:R-:W-:Y:S01]  /*1020*/  ISETP.GE.AND P3, PT, R18, RZ, PT ;  /* 0x000000ff1200720c */ /* 0x000fe20003f66270 */
[----:B------:R-:W-:Y:S01]  /*1030*/  @!P5 IMAD.MOV R8, RZ, RZ, -R8 ;  /* 0x000000ffff08d224 */ /* 0x000fe200078e0a08 */
[----:B------:R-:W-:Y:S01]  /*1040*/  ISETP.GE.AND P5, PT, R15, RZ, PT ;  /* 0x000000ff0f00720c */ /* 0x000fe20003fa6270 */
[----:B------:R-:W-:Y:S01]  /*1050*/  IMAD.HI.U32 R15, R4, R17, RZ ;  /* 0x00000011040f7227 */ /* 0x000fe200078e00ff */
[----:B------:R-:W-:-:S02]  /*1060*/  ISETP.GT.U32.AND P4, PT, R3, R11, PT ;  /* 0x0000000b0300720c */ /* 0x000fc40003f84070 */
[----:B------:R-:W-:Y:S01]  /*1070*/  IABS R19, R16 ;  /* 0x0000001000137213 */ /* 0x000fe20000000000 */
[----:B------:R-:W-:Y:S01]  /*1080*/  @!P2 IMAD.IADD R12, R12, 0x1, -R3 ;  /* 0x000000010c0ca824 */ /* 0x000fe200078e0a03 */
[----:B------:R-:W-:Y:S01]  /*1090*/  IABS R24, R30 ;  /* 0x0000001e00187213 */ /* 0x000fe20000000000 */
[----:B------:R-:W-:Y:S01]  /*10a0*/  IMAD.MOV R18, RZ, RZ, -R15 ;  /* 0x000000ffff127224 */ /* 0x000fe200078e0a0f */
[----:B------:R-:W-:Y:S01]  /*10b0*/  LOP3.LUT R31, R5, 0x66, RZ, 0xfc, !PT ;  /* 0x00000066051f7812 */ /* 0x000fe200078efcff */
[----:B------:R-:W-:Y:S01]  /*10c0*/  @!P0 IMAD.MOV R9, RZ, RZ, -R9 ;  /* 0x000000ffff098224 */ /* 0x000fe200078e0a09 */
[C---:B------:R-:W-:Y:S01]  /*10d0*/  ISETP.GT.U32.AND P2, PT, R3.reuse, R12, PT ;  /* 0x0000000c0300720c */ /* 0x040fe20003f44070 */
[----:B------:R-:W-:Y:S01]  /*10e0*/  IMAD R15, R3, R18, R17 ;  /* 0x00000012030f7224 */ /* 0x000fe200078e0211 */
[----:B------:R-:W-:Y:S01]  /*10f0*/  ISETP.GE.AND P0, PT, R16, RZ, PT ;  /* 0x000000ff1000720c */ /* 0x000fe20003f06270 */
[----:B------:R-:W-:Y:S01]  /*1100*/  IMAD.HI.U32 R16, R4, R19, RZ ;  /* 0x0000001304107227 */ /* 0x000fe200078e00ff */
[----:B------:R-:W-:-:S02]  /*1110*/  IABS R25, R31 ;  /* 0x0000001f00197213 */ /* 0x000fc40000000000 */
[C---:B------:R-:W-:Y:S01]  /*1120*/  LOP3.LUT R33, R5.reuse, 0x62, RZ, 0xfc, !PT ;  /* 0x0000006205217812 */ /* 0x040fe200078efcff */
[----:B------:R-:W-:Y:S01]  /*1130*/  IMAD.MOV R16, RZ, RZ, -R16 ;  /* 0x000000ffff107224 */ /* 0x000fe200078e0a10 */
[----:B------:R-:W-:Y:S01]  /*1140*/  LOP3.LUT R32, R5, 0x64, RZ, 0xfc, !PT ;  /* 0x0000006405207812 */ /* 0x000fe200078efcff */
[----:B------:R-:W-:Y:S01]  /*1150*/  @!P4 IMAD.IADD R11, R11, 0x1, -R3 ;  /* 0x000000010b0bc824 */ /* 0x000fe200078e0a03 */
[C---:B------:R-:W-:Y:S01]  /*1160*/  ISETP.GT.U32.AND P4, PT, R3.reuse, R13, PT ;  /* 0x0000000d0300720c */ /* 0x040fe20003f84070 */
[C---:B------:R-:W-:Y:S01]  /*1170*/  IMAD R16, R3.reuse, R16, R19 ;  /* 0x0000001003107224 */ /* 0x040fe200078e0213 */
[----:B------:R-:W-:Y:S01]  /*1180*/  IABS R28, R33 ;  /* 0x00000021001c7213 */ /* 0x000fe20000000000 */
[----:B------:R-:W-:Y:S01]  /*1190*/  @!P2 IMAD.IADD R12, R12, 0x1, -R3 ;  /* 0x000000010c0ca824 */ /* 0x000fe200078e0a03 */
[C---:B------:R-:W-:Y:S01]  /*11a0*/  ISETP.GT.U32.AND P2, PT, R3.reuse, R15, PT ;  /* 0x0000000f0300720c */ /* 0x040fe20003f44070 */
[----:B------:R-:W-:Y:S01]  /*11b0*/  @!P6 IMAD.MOV R11, RZ, RZ, -R11 ;  /* 0x000000ffff0be224 */ /* 0x000fe200078e0a0b */
[----:B------:R-:W-:Y:S01]  /*11c0*/  ISETP.GT.U32.AND P6, PT, R3, R16, PT ;  /* 0x000000100300720c */ /* 0x000fe20003fc4070 */
[----:B------:R-:W-:Y:S01]  /*11d0*/  IMAD.HI.U32 R17, R4, R20, RZ ;  /* 0x0000001404117227 */ /* 0x000fe200078e00ff */
[----:B------:R-:W-:-:S02]  /*11e0*/  IABS R27, R32 ;  /* 0x00000020001b7213 */ /* 0x000fc40000000000 */
[C---:B------:R-:W-:Y:S01]  /*11f0*/  LOP3.LUT R34, R5.reuse, 0x60, RZ, 0xfc, !PT ;  /* 0x0000006005227812 */ /* 0x040fe200078efcff */
[----:B------:R-:W-:Y:S01]  /*1200*/  IMAD.MOV R17, RZ, RZ, -R17 ;  /* 0x000000ffff117224 */ /* 0x000fe200078e0a11 */
[C---:B------:R-:W-:Y:S01]  /*1210*/  LOP3.LUT R35, R5.reuse, 0x5e, RZ, 0xfc, !PT ;  /* 0x0000005e05237812 */ /* 0x040fe200078efcff */
[----:B------:R-:W-:Y:S01]  /*1220*/  @!P3 IMAD.MOV R12, RZ, RZ, -R12 ;  /* 0x000000ffff0cb224 */ /* 0x000fe200078e0a0c */
[----:B------:R-:W-:Y:S01]  /*1230*/  ISETP.GE.AND P3, PT, R22, RZ, PT ;  /* 0x000000ff1600720c */ /* 0x000fe20003f66270 */
[----:B------:R-:W-:Y:S01]  /*1240*/  IMAD.HI.U32 R18, R4, R21, RZ ;  /* 0x0000001504127227 */ /* 0x000fe200078e00ff */
[----:B------:R-:W-:Y:S02]  /*1250*/  IABS R22, R29 ;  /* 0x0000001d00167213 */ /* 0x000fe40000000000 */
[----:B------:R-:W-:Y:S01]  /*1260*/  LOP3.LUT R39, R5, 0x4e, RZ, 0xfc, !PT ;  /* 0x0000004e05277812 */ /* 0x000fe200078efcff */
[--C-:B------:R-:W-:Y:S01]  /*1270*/  @!P2 IMAD.IADD R15, R15, 0x1, -R3.reuse ;  /* 0x000000010f0fa824 */ /* 0x100fe200078e0a03 */
[C---:B------:R-:W-:Y:S01]  /*1280*/  LOP3.LUT R38, R5.reuse, 0x50, RZ, 0xfc, !PT ;  /* 0x0000005005267812 */ /* 0x040fe200078efcff */
[----:B------:R-:W-:Y:S01]  /*1290*/  @!P6 IMAD.IADD R16, R16, 0x1, -R3 ;  /* 0x000000011010e824 */ /* 0x000fe200078e0a03 */
[----:B------:R-:W-:Y:S01]  /*12a0*/  LOP3.LUT R40, R5, 0x4c, RZ, 0xfc, !PT ;  /* 0x0000004c05287812 */ /* 0x000fe200078efcff */
[C---:B------:R-:W-:Y:S01]  /*12b0*/  IMAD R17, R3.reuse, R17, R20 ;  /* 0x0000001103117224 */ /* 0x040fe200078e0214 */
[C---:B------:R-:W-:Y:S01]  /*12c0*/  ISETP.GT.U32.AND P2, PT, R3.reuse, R15, PT ;  /* 0x0000000f0300720c */ /* 0x040fe20003f44070 */
[----:B------:R-:W-:Y:S01]  /*12d0*/  IMAD.MOV R18, RZ, RZ, -R18 ;  /* 0x000000ffff127224 */ /* 0x000fe200078e0a12 */
[----:B------:R-:W-:Y:S01]  /*12e0*/  ISETP.GT.U32.AND P6, PT, R3, R16, PT ;  /* 0x000000100300720c */ /* 0x000fe20003fc4070 */
[----:B------:R-:W-:Y:S01]  /*12f0*/  IMAD.HI.U32 R19, R4, R22, RZ ;  /* 0x0000001604137227 */ /* 0x000fe200078e00ff */
[----:B------:R-:W-:-:S02]  /*1300*/  IABS R36, R39 ;  /* 0x0000002700247213 */ /* 0x000fc40000000000 */
[----:B------:R-:W-:Y:S01]  /*1310*/  IABS R37, R40 ;  /* 0x0000002800257213 */ /* 0x000fe20000000000 */
[----:B------:R-:W-:Y:S01]  /*1320*/  IMAD R18, R3, R18, R21 ;  /* 0x0000001203127224 */ /* 0x000fe200078e0215 */
[C---:B------:R-:W-:Y:S01]  /*1330*/  LOP3.LUT R42, R5.reuse, 0x46, RZ, 0xfc, !PT ;  /* 0x00000046052a7812 */ /* 0x040fe200078efcff */
[----:B------:R-:W-:Y:S01]  /*1340*/  IMAD.MOV R19, RZ, RZ, -R19 ;  /* 0x000000ffff137224 */ /* 0x000fe200078e0a13 */
[C---:B------:R-:W-:Y:S01]  /*1350*/  LOP3.LUT R44, R5.reuse, 0x44, RZ, 0xfc, !PT ;  /* 0x00000044052c7812 */ /* 0x040fe200078efcff */
[----:B------:R-:W-:Y:S01]  /*1360*/  IMAD.HI.U32 R20, R4, R24, RZ ;  /* 0x0000001804147227 */ /* 0x000fe200078e00ff */
[----:B------:R-:W-:Y:S02]  /*1370*/  LOP3.LUT R45, R5, 0x42, RZ, 0xfc, !PT ;  /* 0x00000042052d7812 */ /* 0x000fe400078efcff */
[----:B------:R-:W-:Y:S01]  /*1380*/  IABS R41, R44 ;  /* 0x0000002c00297213 */ /* 0x000fe20000000000 */
[--C-:B------:R-:W-:Y:S01]  /*1390*/  @!P2 IMAD.IADD R15, R15, 0x1, -R3.reuse ;  /* 0x000000010f0fa824 */ /* 0x100fe200078e0a03 */
[C---:B------:R-:W-:Y:S01]  /*13a0*/  ISETP.GT.U32.AND P2, PT, R3.reuse, R17, PT ;  /* 0x000000110300720c */ /* 0x040fe20003f44070 */
[--C-:B------:R-:W-:Y:S01]  /*13b0*/  @!P6 IMAD.IADD R16, R16, 0x1, -R3.reuse ;  /* 0x000000011010e824 */ /* 0x100fe200078e0a03 */
[C---:B------:R-:W-:Y:S01]  /*13c0*/  ISETP.GT.U32.AND P6, PT, R3.reuse, R18, PT ;  /* 0x000000120300720c */ /* 0x040fe20003fc4070 */
[----:B------:R-:W-:Y:S01]  /*13d0*/  IMAD R19, R3, R19, R22 ;  /* 0x0000001303137224 */ /* 0x000fe200078e0216 */
[----:B------:R-:W-:Y:S01]  /*13e0*/  IABS R43, R45 ;  /* 0x0000002d002b7213 */ /* 0x000fe20000000000 */
[----:B------:R-:W-:Y:S01]  /*13f0*/  @!P4 IMAD.IADD R13, R13, 0x1, -R3 ;  /* 0x000000010d0dc824 */ /* 0x000fe200078e0a03 */
[C---:B------:R-:W-:Y:S01]  /*1400*/  LOP3.LUT R46, R5.reuse, 0x40, RZ, 0xfc, !PT ;  /* 0x00000040052e7812 */ /* 0x040fe200078efcff */
[----:B------:R-:W-:Y:S01]  /*1410*/  IMAD.MOV R20, RZ, RZ, -R20 ;  /* 0x000000ffff147224 */ /* 0x000fe200078e0a14 */
[----:B------:R-:W-:Y:S01]  /*1420*/  LOP3.LUT R48, R5, 0x3e, RZ, 0xfc, !PT ;  /* 0x0000003e05307812 */ /* 0x000fe200078efcff */
[----:B------:R-:W-:Y:S01]  /*1430*/  IMAD.HI.U32 R21, R4, R25, RZ ;  /* 0x0000001904157227 */ /* 0x000fe200078e00ff */
[----:B------:R-:W-:-:S02]  /*1440*/  ISETP.GT.U32.AND P4, PT, R3, R13, PT ;  /* 0x0000000d0300720c */ /* 0x000fc40003f84070 */
[----:B------:R-:W-:Y:S01]  /*1450*/  LOP3.LUT R49, R5, 0x3c, RZ, 0xfc, !PT ;  /* 0x0000003c05317812 */ /* 0x000fe200078efcff */
[--C-:B------:R-:W-:Y:S01]  /*1460*/  @!P2 IMAD.IADD R17, R17, 0x1, -R3.reuse ;  /* 0x000000011111a824 */ /* 0x100fe200078e0a03 */
[C---:B------:R-:W-:Y:S01]  /*1470*/  ISETP.GT.U32.AND P2, PT, R3.reuse, R19, PT ;  /* 0x000000130300720c */ /* 0x040fe20003f44070 */
[----:B------:R-:W-:Y:S01]  /*1480*/  IMAD R20, R3, R20, R24 ;  /* 0x0000001403147224 */ /* 0x000fe200078e0218 */
[C---:B------:R-:W-:Y:S01]  /*1490*/  LOP3.LUT R50, R5.reuse, 0x3a, RZ, 0xfc, !PT ;  /* 0x0000003a05327812 */ /* 0x040fe200078efcff */
[----:B------:R-:W-:Y:S01]  /*14a0*/  @!P6 IMAD.IADD R18, R18, 0x1, -R3 ;  /* 0x000000011212e824 */ /* 0x000fe200078e0a03 */
[----:B------:R-:W-:Y:S01]  /*14b0*/  LOP3.LUT R51, R5, 0x38, RZ, 0xfc, !PT ;  /* 0x0000003805337812 */ /* 0x000fe200078efcff */
[----:B------:R-:W-:Y:S01]  /*14c0*/  IMAD.MOV R26, RZ, RZ, -R21 ;  /* 0x000000ffff1a7224 */ /* 0x000fe200078e0a15 */
[C---:B------:R-:W-:Y:S01]  /*14d0*/  ISETP.GT.U32.AND P6, PT, R3.reuse, R20, PT ;  /* 0x000000140300720c */ /* 0x040fe20003fc4070 */
[----:B------:R-:W-:Y:S01]  /*14e0*/  @!P5 IMAD.MOV R15, RZ, RZ, -R15 ;  /* 0x000000ffff0fd224 */ /* 0x000fe200078e0a0f */
[----:B------:R-:W-:Y:S01]  /*14f0*/  IABS R47, R51 ;  /* 0x00000033002f7213 */ /* 0x000fe20000000000 */
[----:B------:R-:W-:Y:S01]  /*1500*/  IMAD R21, R3, R26, R25 ;  /* 0x0000001a03157224 */ /* 0x000fe200078e0219 */
[----:B------:R-:W-:Y:S01]  /*1510*/  IABS R26, R34 ;  /* 0x00000022001a7213 */ /* 0x000fe20000000000 */
[--C-:B------:R-:W-:Y:S01]  /*1520*/  @!P4 IMAD.IADD R13, R13, 0x1, -R3.reuse ;  /* 0x000000010d0dc824 */ /* 0x100fe200078e0a03 */
[----:B------:R-:W-:Y:S01]  /*1530*/  ISETP.GE.AND P4, PT, R23, RZ, PT ;  /* 0x000000ff1700720c */ /* 0x000fe20003f86270 */
[----:B------:R-:W-:Y:S01]  /*1540*/  @!P2 IMAD.IADD R19, R19, 0x1, -R3 ;  /* 0x000000011313a824 */ /* 0x000fe200078e0a03 */
[C---:B------:R-:W-:Y:S01]  /*1550*/  ISETP.GT.U32.AND P2, PT, R3.reuse, R17, PT ;  /* 0x000000110300720c */ /* 0x040fe20003f44070 */
[----:B------:R-:W-:Y:S01]  /*1560*/  @!P0 IMAD.MOV R16, RZ, RZ, -R16 ;  /* 0x000000ffff108224 */ /* 0x000fe200078e0a10 */
[C---:B------:R-:W-:Y:S01]  /*1570*/  ISETP.GT.U32.AND P0, PT, R3.reuse, R21, PT ;  /* 0x000000150300720c */ /* 0x040fe20003f04070 */
[----:B------:R-:W-:Y:S01]  /*1580*/  IMAD.HI.U32 R23, R4, R28, RZ ;  /* 0x0000001c04177227 */ /* 0x000fe200078e00ff */
[----:B------:R-:W-:-:S02]  /*1590*/  ISETP.GT.U32.AND P5, PT, R3, R19, PT ;  /* 0x000000130300720c */ /* 0x000fc40003fa4070 */
[----:B------:R-:W-:Y:S01]  /*15a0*/  LOP3.LUT R52, R5, 0x30, RZ, 0xfc, !PT ;  /* 0x0000003005347812 */ /* 0x000fe200078efcff */
[----:B------:R-:W-:Y:S01]  /*15b0*/  @!P1 IMAD.MOV R13, RZ, RZ, -R13 ;  /* 0x000000ffff0d9224 */ /* 0x000fe200078e0a0d */
[----:B------:R-:W-:Y:S01]  /*15c0*/  ISETP.GT.U32.AND P1, PT, R3, R18, PT ;  /* 0x000000120300720c */ /* 0x000fe20003f24070 */
[----:B------:R-:W-:Y:S01]  /*15d0*/  @!P6 IMAD.IADD R20, R20, 0x1, -R3 ;  /* 0x000000011414e824 */ /* 0x000fe200078e0a03 */
[C---:B------:R-:W-:Y:S01]  /*15e0*/  LOP3.LUT R53, R5.reuse, 0x2e, RZ, 0xfc, !PT ;  /* 0x0000002e05357812 */ /* 0x040fe200078efcff */
[----:B------:R-:W-:Y:S01]  /*15f0*/  IMAD.HI.U32 R22, R4, R27, RZ ;  /* 0x0000001b04167227 */ /* 0x000fe200078e00ff */
[----:B------:R-:W-:Y:S02]  /*1600*/  LOP3.LUT R55, R5, 0x2c, RZ, 0xfc, !PT ;  /* 0x0000002c05377812 */ /* 0x000fe400078efcff */
[----:B------:R-:W-:Y:S01]  /*1610*/  ISETP.GT.U32.AND P6, PT, R3, R20, PT ;  /* 0x000000140300720c */ /* 0x000fe20003fc4070 */
[----:B------:R-:W-:Y:S01]  /*1620*/  IMAD.MOV R23, RZ, RZ, -R23 ;  /* 0x000000ffff177224 */ /* 0x000fe200078e0a17 */
[----:B------:R-:W-:Y:S01]  /*1630*/  IABS R54, R55 ;  /* 0x0000003700367213 */ /* 0x000fe20000000000 */
[----:B------:R-:W-:Y:S01]  /*1640*/  IMAD.MOV R22, RZ, RZ, -R22 ;  /* 0x000000ffff167224 */ /* 0x000fe200078e0a16 */
[----:B------:R-:W-:Y:S01]  /*1650*/  LOP3.LUT R57, R5, 0x2a, RZ, 0xfc, !PT ;  /* 0x0000002a05397812 */ /* 0x000fe200078efcff */
[----:B------:R-:W-:Y:S01]  /*1660*/  IMAD R23, R3, R23, R28 ;  /* 0x0000001703177224 */ /* 0x000fe200078e021c */
[----:B------:R-:W-:Y:S01]  /*1670*/  LOP3.LUT R59, R5, 0xe, RZ, 0xfc, !PT ;  /* 0x0000000e053b7812 */ /* 0x000fe200078efcff */
[----:B------:R-:W-:Y:S01]  /*1680*/  IMAD R22, R3, R22, R27 ;  /* 0x0000001603167224 */ /* 0x000fe200078e021b */
[----:B------:R-:W-:Y:S01]  /*1690*/  IABS R27, R35 ;  /* 0x00000023001b7213 */ /* 0x000fe20000000000 */
[--C-:B------:R-:W-:Y:S01]  /*16a0*/  @!P2 IMAD.IADD R17, R17, 0x1, -R3.reuse ;  /* 0x000000011111a824 */ /* 0x100fe200078e0a03 */
[----:B------:R-:W-:Y:S01]  /*16b0*/  IABS R56, R57 ;  /* 0x0000003900387213 */ /* 0x000fe20000000000 */
[--C-:B------:R-:W-:Y:S01]  /*16c0*/  @!P5 IMAD.IADD R19, R19, 0x1, -R3.reuse ;  /* 0x000000011313d824 */ /* 0x100fe200078e0a03 */
[----:B------:R-:W-:Y:S01]  /*16d0*/  ISETP.GT.U32.AND P5, PT, R3, R23, PT ;  /* 0x000000170300720c */ /* 0x000fe20003fa4070 */
[--C-:B------:R-:W-:Y:S01]  /*16e0*/  @!P0 IMAD.IADD R21, R21, 0x1, -R3.reuse ;  /* 0x0000000115158824 */ /* 0x100fe200078e0a03 */
[----:B------:R-:W-:Y:S01]  /*16f0*/  ISETP.GT.U32.AND P2, PT, R3, R22, PT ;  /* 0x000000160300720c */ /* 0x000fe20003f44070 */
[----:B------:R-:W-:Y:S01]  /*1700*/  @!P1 IMAD.IADD R18, R18, 0x1, -R3 ;  /* 0x0000000112129824 */ /* 0x000fe200078e0a03 */
[----:B------:R-:W-:Y:S01]  /*1710*/  ISETP.GE.AND P1, PT, R29, RZ, PT ;  /* 0x000000ff1d00720c */ /* 0x000fe20003f26270 */
[----:B------:R-:W-:Y:S01]  /*1720*/  @!P3 IMAD.MOV R17, RZ, RZ, -R17 ;  /* 0x000000ffff11b224 */ /* 0x000fe200078e0a11 */
[----:B------:R-:W-:Y:S01]  /*1730*/  ISETP.GT.U32.AND P3, PT, R3, R21, PT ;  /* 0x000000150300720c */ /* 0x000fe20003f64070 */
[----:B------:R-:W-:Y:S01]  /*1740*/  IMAD.HI.U32 R24, R4, R26, RZ ;  /* 0x0000001a04187227 */ /* 0x000fe200078e00ff */
[----:B------:R-:W-:-:S02]  /*1750*/  ISETP.GE.AND P0, PT, R31, RZ, PT ;  /* 0x000000ff1f00720c */ /* 0x000fc40003f06270 */
[C---:B------:R-:W-:Y:S01]  /*1760*/  LOP3.LUT R31, R5.reuse, 0x5a, RZ, 0xfc, !PT ;  /* 0x0000005a051f7812 */ /* 0x040fe200078efcff */
[----:B------:R-:W-:Y:S01]  /*1770*/  IMAD.HI.U32 R25, R4, R27, RZ ;  /* 0x0000001b04197227 */ /* 0x000fe200078e00ff */
[----:B------:R-:W-:Y:S02]  /*1780*/  IABS R84, R59 ;  /* 0x0000003b00547213 */ /* 0x000fe40000000000 */
[----:B------:R-:W-:Y:S01]  /*1790*/  IABS R29, R31 ;  /* 0x0000001f001d7213 */ /* 0x000fe20000000000 */
[----:B------:R-:W-:Y:S01]  /*17a0*/  @!P6 IMAD.IADD R20, R20, 0x1, -R3 ;  /* 0x000000011414e824 */ /* 0x000fe200078e0a03 */
[----:B------:R-:W-:Y:S01]  /*17b0*/  ISETP.GE.AND P6, PT, R30, RZ, PT ;  /* 0x000000ff1e00720c */ /* 0x000fe20003fc6270 */
[----:B------:R-:W-:Y:S01]  /*17c0*/  IMAD.MOV R24, RZ, RZ, -R24 ;  /* 0x000000ffff187224 */ /* 0x000fe200078e0a18 */
[C---:B------:R-:W-:Y:S01]  /*17d0*/  LOP3.LUT R61, R5.reuse, 0xc, RZ, 0xfc, !PT ;  /* 0x0000000c053d7812 */ /* 0x040fe200078efcff */
[----:B------:R-:W-:Y:S01]  /*17e0*/  IMAD.MOV R28, RZ, RZ, -R25 ;  /* 0x000000ffff1c7224 */ /* 0x000fe200078e0a19 */
[----:B------:R-:W-:Y:S01]  /*17f0*/  LOP3.LUT R63, R5, 0xa, RZ, 0xfc, !PT ;  /* 0x0000000a053f7812 */ /* 0x000fe200078efcff */
[C---:B------:R-:W-:Y:S01]  /*1800*/  IMAD R24, R3.reuse, R24, R26 ;  /* 0x0000001803187224 */ /* 0x040fe200078e021a */
[----:B------:R-:W-:Y:S01]  /*1810*/  IABS R86, R61 ;  /* 0x0000003d00567213 */ /* 0x000fe20000000000 */
[----:B------:R-:W-:Y:S01]  /*1820*/  IMAD R25, R3, R28, R27 ;  /* 0x0000001c03197224 */ /* 0x000fe200078e021b */
[----:B------:R-:W-:Y:S01]  /*1830*/  LOP3.LUT R27, R5, 0x5c, RZ, 0xfc, !PT ;  /* 0x0000005c051b7812 */ /* 0x000fe200078efcff */
[----:B------:R-:W-:Y:S01]  /*1840*/  @!P5 IMAD.IADD R23, R23, 0x1, -R3 ;  /* 0x000000011717d824 */ /* 0x000fe200078e0a03 */
[----:B------:R-:W-:Y:S01]  /*1850*/  IABS R88, R63 ;  /* 0x0000003f00587213 */ /* 0x000fe20000000000 */
[----:B------:R-:W-:Y:S01]  /*1860*/  @!P1 IMAD.MOV R19, RZ, RZ, -R19 ;  /* 0x000000ffff139224 */ /* 0x000fe200078e0a13 */
[----:B------:R-:W-:Y:S01]  /*1870*/  ISETP.GT.U32.AND P1, PT, R3, R24, PT ;  /* 0x000000180300720c */ /* 0x000fe20003f24070 */
[--C-:B------:R-:W-:Y:S01]  /*1880*/  @!P3 IMAD.IADD R21, R21, 0x1, -R3.reuse ;  /* 0x000000011515b824 */ /* 0x100fe200078e0a03 */
[C---:B------:R-:W-:Y:S01]  /*1890*/  ISETP.GT.U32.AND P5, PT, R3.reuse, R23, PT ;  /* 0x000000170300720c */ /* 0x040fe20003fa4070 */
[----:B------:R-:W-:Y:S01]  /*18a0*/  @!P2 IMAD.IADD R22, R22, 0x1, -R3 ;  /* 0x000000011616a824 */ /* 0x000fe200078e0a03 */
[----:B------:R-:W-:Y:S01]  /*18b0*/  IABS R28, R27 ;  /* 0x0000001b001c7213 */ /* 0x000fe20000000000 */
[----:B------:R-:W-:Y:S01]  /*18c0*/  @!P6 IMAD.MOV R20, RZ, RZ, -R20 ;  /* 0x000000ffff14e224 */ /* 0x000fe200078e0a14 */
[----:B------:R-:W-:Y:S01]  /*18d0*/  ISETP.GT.U32.AND P3, PT, R3, R25, PT ;  /* 0x000000190300720c */ /* 0x000fe20003f64070 */
[----:B------:R-:W-:Y:S01]  /*18e0*/  @!P4 IMAD.MOV R18, RZ, RZ, -R18 ;  /* 0x000000ffff12c224 */ /* 0x000fe200078e0a12 */
[----:B------:R-:W-:Y:S01]  /*18f0*/  ISETP.GE.AND P6, PT, R33, RZ, PT ;  /* 0x000000ff2100720c */ /* 0x000fe20003fc6270 */
[----:B------:R-:W-:Y:S01]  /*1900*/  IMAD.HI.U32 R26, R4, R28, RZ ;  /* 0x0000001c041a7227 */ /* 0x000fe200078e00ff */
[----:B------:R-:W-:-:S02]  /*1910*/  ISETP.GT.U32.AND P4, PT, R3, R22, PT ;  /* 0x000000160300720c */ /* 0x000fc40003f84070 */
[----:B------:R-:W-:Y:S01]  /*1920*/  ISETP.GE.AND P2, PT, R32, RZ, PT ;  /* 0x000000ff2000720c */ /* 0x000fe20003f46270 */
[----:B------:R-:W-:Y:S01]  /*1930*/  IMAD.MOV R26, RZ, RZ, -R26 ;  /* 0x000000ffff1a7224 */ /* 0x000fe200078e0a1a */
[----:B------:R-:W-:Y:S01]  /*1940*/  IABS R98, R5 ;  /* 0x0000000500627213 */ /* 0x000fe20000000000 */
[--C-:B------:R-:W-:Y:S01]  /*1950*/  @!P5 IMAD.IADD R23, R23, 0x1, -R3.reuse ;  /* 0x000000011717d824 */ /* 0x100fe200078e0a03 */
[----:B------:R-:W-:Y:S01]  /*1960*/  ISETP.GE.AND P5, PT, R35, RZ, PT ;  /* 0x000000ff2300720c */ /* 0x000fe20003fa6270 */
[--C-:B------:R-:W-:Y:S01]  /*1970*/  @!P1 IMAD.IADD R24, R24, 0x1, -R3.reuse ;  /* 0x0000000118189824 */ /* 0x100fe200078e0a03 */
[----:B------:R-:W-:Y:S01]  /*1980*/  ISETP.GE.AND P1, PT, R27, RZ, PT ;  /* 0x000000ff1b00720c */ /* 0x000fe20003f26270 */
[----:B------:R-:W-:Y:S01]  /*1990*/  @!P3 IMAD.IADD R25, R25, 0x1, -R3 ;  /* 0x000000011919b824 */ /* 0x000fe200078e0a03 */
[----:B------:R-:W-:Y:S01]  /*19a0*/  IABS R35, R38 ;  /* 0x0000002600237213 */ /* 0x000fe20000000000 */
[----:B------:R-:W-:Y:S01]  /*19b0*/  IMAD R26, R3, R26, R28 ;  /* 0x0000001a031a7224 */ /* 0x000fe200078e021c */
[----:B------:R-:W-:Y:S01]  /*19c0*/  LOP3.LUT R28, R5, 0x58, RZ, 0xfc, !PT ;  /* 0x00000058051c7812 */ /* 0x000fe200078efcff */
[----:B------:R-:W-:Y:S01]  /*19d0*/  @!P0 IMAD.MOV R21, RZ, RZ, -R21 ;  /* 0x000000ffff158224 */ /* 0x000fe200078e0a15 */
[C---:B------:R-:W-:Y:S01]  /*19e0*/  ISETP.GT.U32.AND P0, PT, R3.reuse, R24, PT ;  /* 0x000000180300720c */ /* 0x040fe20003f04070 */
[----:B------:R-:W-:Y:S01]  /*19f0*/  @!P6 IMAD.MOV R23, RZ, RZ, -R23 ;  /* 0x000000ffff17e224 */ /* 0x000fe200078e0a17 */
[C---:B------:R-:W-:Y:S01]  /*1a00*/  ISETP.GT.U32.AND P3, PT, R3.reuse, R25, PT ;  /* 0x000000190300720c */ /* 0x040fe20003f64070 */
[----:B------:R-:W-:Y:S01]  /*1a10*/  IMAD.HI.U32 R27, R4, R29, RZ ;  /* 0x0000001d041b7227 */ /* 0x000fe200078e00ff */
[----:B------:R-:W-:-:S02]  /*1a20*/  ISETP.GT.U32.AND P6, PT, R3, R26, PT ;  /* 0x0000001a0300720c */ /* 0x000fc40003fc4070 */
[----:B------:R-:W-:Y:S01]  /*1a30*/  R2UR UR6, R7 ;  /* 0x00000000070672ca */ /* 0x000fe200000e0000 */
[----:B------:R-:W-:Y:S01]  /*1a40*/  @!P4 IMAD.IADD R22, R22, 0x1, -R3 ;  /* 0x000000011616c824 */ /* 0x000fe200078e0a03 */
[----:B------:R-:W-:Y:S01]  /*1a50*/  ISETP.GE.AND P4, PT, R34, RZ, PT ;  /* 0x000000ff2200720c */ /* 0x000fe20003f86270 */
[----:B------:R-:W-:Y:S01]  /*1a60*/  IMAD.MOV R30, RZ, RZ, -R27 ;  /* 0x000000ffff1e7224 */ /* 0x000fe200078e0a1b */
[----:B------:R-:W-:Y:S01]  /*1a70*/  LOP3.LUT R34, R5, 0x54, RZ, 0xfc, !PT ;  /* 0x0000005405227812 */ /* 0x000fe200078efcff */
[----:B------:R-:W-:Y:S01]  /*1a80*/  @!P2 IMAD.MOV R22, RZ, RZ, -R22 ;  /* 0x000000ffff16a224 */ /* 0x000fe200078e0a16 */
[----:B------:R-:W-:Y:S01]  /*1a90*/  ISETP.GE.AND P2, PT, R31, RZ, PT ;  /* 0x000000ff1f00720c */ /* 0x000fe20003f46270 */
[----:B------:R-:W-:Y:S01]  /*1aa0*/  IMAD R27, R3, R30, R29 ;  /* 0x0000001e031b7224 */ /* 0x000fe200078e021d */
[----:B------:R-:W-:Y:S01]  /*1ab0*/  IABS R31, R28 ;  /* 0x0000001c001f7213 */ /* 0x000fe20000000000 */
[--C-:B------:R-:W-:Y:S01]  /*1ac0*/  @!P0 IMAD.IADD R24, R24, 0x1, -R3.reuse ;  /* 0x0000000118188824 */ /* 0x100fe200078e0a03 */
[----:B------:R-:W-:Y:S01]  /*1ad0*/  ISETP.GE.AND P0, PT, R28, RZ, PT ;  /* 0x000000ff1c00720c */ /* 0x000fe20003f06270 */
[--C-:B------:R-:W-:Y:S01]  /*1ae0*/  @!P3 IMAD.IADD R25, R25, 0x1, -R3.reuse ;  /* 0x000000011919b824 */ /* 0x100fe200078e0a03 */
[----:B------:R-:W-:Y:S01]  /*1af0*/  ISETP.GT.U32.AND P3, PT, R3, R27, PT ;  /* 0x0000001b0300720c */ /* 0x000fe20003f64070 */
[----:B------:R-:W-:Y:S01]  /*1b00*/  @!P6 IMAD.IADD R26, R26, 0x1, -R3 ;  /* 0x000000011a1ae824 */ /* 0x000fe200078e0a03 */
[----:B------:R-:W-:Y:S01]  /*1b10*/  LOP3.LUT R29, R5, 0x56, RZ, 0xfc, !PT ;  /* 0x00000056051d7812 */ /* 0x000fe200078efcff */
[----:B------:R-:W-:Y:S01]  /*1b20*/  @!P4 IMAD.MOV R24, RZ, RZ, -R24 ;  /* 0x000000ffff18c224 */ /* 0x000fe200078e0a18 */
[----:B------:R-:W-:Y:S01]  /*1b30*/  IABS R33, R34 ;  /* 0x0000002200217213 */ /* 0x000fe20000000000 */
[----:B------:R-:W-:Y:S01]  /*1b40*/  IMAD.HI.U32 R28, R4, R31, RZ ;  /* 0x0000001f041c7227 */ /* 0x000fe200078e00ff */
[----:B------:R-:W-:-:S02]  /*1b50*/  ISETP.GT.U32.AND P4, PT, R3, R26, PT ;  /* 0x0000001a0300720c */ /* 0x000fc40003f84070 */
[----:B------:R-:W-:Y:S01]  /*1b60*/  IABS R32, R29 ;  /* 0x0000001d00207213 */ /* 0x000fe20000000000 */
[----:B------:R-:W-:Y:S01]  /*1b70*/  IMAD.MOV R28, RZ, RZ, -R28 ;  /* 0x000000ffff1c7224 */ /* 0x000fe200078e0a1c */
[----:B------:R-:W-:Y:S01]  /*1b80*/  ISETP.GE.AND P6, PT, R29, RZ, PT ;  /* 0x000000ff1d00720c */ /* 0x000fe20003fc6270 */
[----:B------:R-:W-:Y:S01]  /*1b90*/  IMAD.HI.U32 R30, R4, R33, RZ ;  /* 0x00000021041e7227 */ /* 0x000fe200078e00ff */
[----:B------:R-:W-:Y:S02]  /*1ba0*/  R2UR UR7, R10 ;  /* 0x000000000a0772ca */ /* 0x000fe400000e0000 */
[----:B------:R-:W-:Y:S01]  /*1bb0*/  SHF.R.S32.HI R14, RZ, 0x6, R14 ;  /* 0x00000006ff0e7819 */ /* 0x000fe2000001140e */
[----:B------:R-:W-:Y:S02]  /*1bc0*/  @!P3 IMAD.IADD R27, R27, 0x1, -R3 ;  /* 0x000000011b1bb824 */ /* 0x000fe400078e0a03 */
[C---:B------:R-:W-:Y:S02]  /*1bd0*/  IMAD R28, R3.reuse, R28, R31 ;  /* 0x0000001c031c7224 */ /* 0x040fe400078e021f */
[----:B------:R-:W-:Y:S01]  /*1be0*/  @!P4 IMAD.IADD R26, R26, 0x1, -R3 ;  /* 0x000000011a1ac824 */ /* 0x000fe200078e0a03 */
[C---:B------:R-:W-:Y:S01]  /*1bf0*/  ISETP.GT.U32.AND P3, PT, R3.reuse, R27, PT ;  /* 0x0000001b0300720c */ /* 0x040fe20003f64070 */
[----:B------:R-:W-:Y:S01]  /*1c00*/  IMAD.HI.U32 R29, R4, R32, RZ ;  /* 0x00000020041d7227 */ /* 0x000fe200078e00ff */
[----:B------:R-:W-:-:S03]  /*1c10*/  ISETP.GT.U32.AND P4, PT, R3, R28, PT ;  /* 0x0000001c0300720c */ /* 0x000fc60003f84070 */
[----:B------:R-:W-:Y:S01]  /*1c20*/  IMAD.MOV R29, RZ, RZ, -R29 ;  /* 0x000000ffff1d7224 */ /* 0x000fe200078e0a1d */
[----:B------:R-:W-:Y:S01]  /*1c30*/  UIADD3.64 UR38, UR6, 0x2, URZ ;  /* 0x0000000206267897 */ /* 0x000fe2000fffe03f */
[----:B------:R-:W-:Y:S01]  /*1c40*/  IMAD.MOV R30, RZ, RZ, -R30 ;  /* 0x000000ffff1e7224 */ /* 0x000fe200078e0a1e */
[----:B------:R-:W-:Y:S01]  /*1c50*/  UIADD3.64 UR34, UR6, 0x4, URZ ;  /* 0x0000000406227897 */ /* 0x000fe2000fffe03f */
[C---:B------:R-:W-:Y:S02]  /*1c60*/  IMAD R29, R3.reuse, R29, R32 ;  /* 0x0000001d031d7224 */ /* 0x040fe400078e0220 */
[----:B------:R-:W-:Y:S02]  /*1c70*/  IMAD R30, R3, R30, R33 ;  /* 0x0000001e031e7224 */ /* 0x000fe400078e0221 */
[--C-:B------:R-:W-:Y:S01]  /*1c80*/  @!P3 IMAD.IADD R27, R27, 0x1, -R3.reuse ;  /* 0x000000011b1bb824 */ /* 0x100fe200078e0a03 */
[C---:B------:R-:W-:Y:S01]  /*1c90*/  ISETP.GT.U32.AND P3, PT, R3.reuse, R29, PT ;  /* 0x0000001d0300720c */ /* 0x040fe20003f64070 */
[----:B------:R-:W-:Y:S01]  /*1ca0*/  @!P4 IMAD.IADD R28, R28, 0x1, -R3 ;  /* 0x000000011c1cc824 */ /* 0x000fe200078e0a03 */
[----:B------:R-:W-:Y:S01]  /*1cb0*/  ISETP.GT.U32.AND P4, PT, R3, R30, PT ;  /* 0x0000001e0300720c */ /* 0x000fe20003f84070 */
[----:B------:R-:W-:Y:S01]  /*1cc0*/  @!P5 IMAD.MOV R25, RZ, RZ, -R25 ;  /* 0x000000ffff19d224 */ /* 0x000fe200078e0a19 */
[----:B------:R-:W-:Y:S01]  /*1cd0*/  ISETP.GE.AND P5, PT, R34, RZ, PT ;  /* 0x000000ff2200720c */ /* 0x000fe20003fa6270 */
[----:B------:R-:W-:Y:S01]  /*1ce0*/  @!P1 IMAD.MOV R26, RZ, RZ, -R26 ;  /* 0x000000ffff1a9224 */ /* 0x000fe200078e0a1a */
[----:B------:R-:W-:Y:S01]  /*1cf0*/  LOP3.LUT R34, R5, 0x52, RZ, 0xfc, !PT ;  /* 0x0000005205227812 */ /* 0x000fe200078efcff */
[----:B------:R-:W-:Y:S01]  /*1d00*/  IMAD.HI.U32 R33, R4, R36, RZ ;  /* 0x0000002404217227 */ /* 0x000fe200078e00ff */
[----:B------:R-:W-:-:S02]  /*1d10*/  ISETP.GT.U32.AND P1, PT, R3, R28, PT ;  /* 0x0000001c0300720c */ /* 0x000fc40003f24070 */
[----:B------:R-:W-:Y:S01]  /*1d20*/  IABS R32, R34 ;  /* 0x0000002200207213 */ /* 0x000fe20000000000 */
[----:B------:R-:W-:Y:S01]  /*1d30*/  @!P2 IMAD.MOV R27, RZ, RZ, -R27 ;  /* 0x000000ffff1ba224 */ /* 0x000fe200078e0a1b */
[----:B------:R-:W-:Y:S01]  /*1d40*/  ISETP.GE.AND P2, PT, R34, RZ, PT ;  /* 0x000000ff2200720c */ /* 0x000fe20003f46270 */
[--C-:B------:R-:W-:Y:S02]  /*1d50*/  @!P3 IMAD.IADD R29, R29, 0x1, -R3.reuse ;  /* 0x000000011d1db824 */ /* 0x100fe400078e0a03 */
[----:B------:R-:W-:Y:S02]  /*1d60*/  @!P4 IMAD.IADD R30, R30, 0x1, -R3 ;  /* 0x000000011e1ec824 */ /* 0x000fe400078e0a03 */
[----:B------:R-:W-:Y:S01]  /*1d70*/  IMAD.HI.U32 R31, R4, R32, RZ ;  /* 0x00000020041f7227 */ /* 0x000fe200078e00ff */
[C---:B------:R-:W-:Y:S02]  /*1d80*/  ISETP.GT.U32.AND P3, PT, R3.reuse, R29, PT ;  /* 0x0000001d0300720c */ /* 0x040fe40003f64070 */
[----:B------:R-:W-:Y:S01]  /*1d90*/  ISETP.GT.U32.AND P4, PT, R3, R30, PT ;  /* 0x0000001e0300720c */ /* 0x000fe20003f84070 */
[----:B------:R-:W-:-:S02]  /*1da0*/  IMAD.MOV R31, RZ, RZ, -R31 ;  /* 0x000000ffff1f7224 */ /* 0x000fc400078e0a1f */
[----:B------:R-:W-:-:S04]  /*1db0*/  IMAD.HI.U32 R34, R4, R37, RZ ;  /* 0x0000002504227227 */ /* 0x000fc800078e00ff */
[----:B------:R-:W-:Y:S02]  /*1dc0*/  IMAD R31, R3, R31, R32 ;  /* 0x0000001f031f7224 */ /* 0x000fe400078e0220 */
[----:B------:R-:W-:-:S04]  /*1dd0*/  IMAD.HI.U32 R32, R4, R35, RZ ;  /* 0x0000002304207227 */ /* 0x000fc800078e00ff */
[----:B------:R-:W-:Y:S02]  /*1de0*/  IMAD.MOV R33, RZ, RZ, -R33 ;  /* 0x000000ffff217224 */ /* 0x000fe400078e0a21 */
[----:B------:R-:W-:Y:S02]  /*1df0*/  IMAD.MOV R32, RZ, RZ, -R32 ;  /* 0x000000ffff207224 */ /* 0x000fe400078e0a20 */
[----:B------:R-:W-:Y:S02]  /*1e00*/  IMAD.MOV R34, RZ, RZ, -R34 ;  /* 0x000000ffff227224 */ /* 0x000fe400078e0a22 */
[C---:B------:R-:W-:Y:S02]  /*1e10*/  IMAD R33, R3.reuse, R33, R36 ;  /* 0x0000002103217224 */ /* 0x040fe400078e0224 */
[--C-:B------:R-:W-:Y:S01]  /*1e20*/  @!P1 IMAD.IADD R28, R28, 0x1, -R3.reuse ;  /* 0x000000011c1c9824 */ /* 0x100fe200078e0a03 */
[----:B------:R-:W-:Y:S01]  /*1e30*/  ISETP.GT.U32.AND P1, PT, R3, R31, PT ;  /* 0x0000001f0300720c */ /* 0x000fe20003f24070 */
[----:B------:R-:W-:Y:S01]  /*1e40*/  @!P3 IMAD.IADD R29, R29, 0x1, -R3 ;  /* 0x000000011d1db824 */ /* 0x000fe200078e0a03 */
[----:B------:R-:W-:Y:S01]  /*1e50*/  ISETP.GE.AND P3, PT, R38, RZ, PT ;  /* 0x000000ff2600720c */ /* 0x000fe20003f66270 */
[----:B------:R-:W-:Y:S01]  /*1e60*/  IMAD R32, R3, R32, R35 ;  /* 0x0000002003207224 */ /* 0x000fe200078e0223 */
[----:B------:R-:W-:Y:S01]  /*1e70*/  LOP3.LUT R38, R5, 0x4a, RZ, 0xfc, !PT ;  /* 0x0000004a05267812 */ /* 0x000fe200078efcff */
[----:B------:R-:W-:-:S02]  /*1e80*/  IMAD R34, R3, R34, R37 ;  /* 0x0000002203227224 */ /* 0x000fc400078e0225 */
[----:B------:R-:W-:Y:S01]  /*1e90*/  @!P4 IMAD.IADD R30, R30, 0x1, -R3 ;  /* 0x000000011e1ec824 */ /* 0x000fe200078e0a03 */
[C---:B------:R-:W-:Y:S01]  /*1ea0*/  ISETP.GT.U32.AND P4, PT, R3.reuse, R33, PT ;  /* 0x000000210300720c */ /* 0x040fe20003f84070 */
[----:B------:R-:W-:Y:S01]  /*1eb0*/  @!P0 IMAD.MOV R28, RZ, RZ, -R28 ;  /* 0x000000ffff1c8224 */ /* 0x000fe200078e0a1c */
[C---:B------:R-:W-:Y:S01]  /*1ec0*/  ISETP.GT.U32.AND P0, PT, R3.reuse, R32, PT ;  /* 0x000000200300720c */ /* 0x040fe20003f04070 */
[----:B------:R-:W-:Y:S01]  /*1ed0*/  @!P5 IMAD.MOV R30, RZ, RZ, -R30 ;  /* 0x000000ffff1ed224 */ /* 0x000fe200078e0a1e */
[----:B------:R-:W-:Y:S01]  /*1ee0*/  ISETP.GT.U32.AND P5, PT, R3, R34, PT ;  /* 0x000000220300720c */ /* 0x000fe20003fa4070 */
[----:B------:R-:W-:Y:S01]  /*1ef0*/  @!P6 IMAD.MOV R29, RZ, RZ, -R29 ;  /* 0x000000ffff1de224 */ /* 0x000fe200078e0a1d */
[----:B------:R-:W-:Y:S01]  /*1f00*/  IABS R36, R38 ;  /* 0x0000002600247213 */ /* 0x000fe20000000000 */
[----:B------:R-:W-:Y:S01]  /*1f10*/  @!P1 IMAD.IADD R31, R31, 0x1, -R3 ;  /* 0x000000011f1f9824 */ /* 0x000fe200078e0a03 */
[----:B------:R-:W-:Y:S02]  /*1f20*/  ISETP.GE.AND P6, PT, R39, RZ, PT ;  /* 0x000000ff2700720c */ /* 0x000fe40003fc6270 */
[----:B------:R-:W-:Y:S01]  /*1f30*/  LOP3.LUT R39, R5, 0x48, RZ, 0xfc, !PT ;  /* 0x0000004805277812 */ /* 0x000fe200078efcff */
[----:B------:R-:W-:Y:S01]  /*1f40*/  IMAD.HI.U32 R35, R4, R36, RZ ;  /* 0x0000002404237227 */ /* 0x000fe200078e00ff */
[----:B------:R-:W-:-:S02]  /*1f50*/  ISETP.GT.U32.AND P1, PT, R3, R31, PT ;  /* 0x0000001f0300720c */ /* 0x000fc40003f24070 */
[----:B------:R-:W-:Y:S01]  /*1f60*/  IABS R37, R39 ;  /* 0x0000002700257213 */ /* 0x000fe20000000000 */
[----:B------:R-:W-:Y:S02]  /*1f70*/  @!P4 IMAD.IADD R33, R33, 0x1, -R3 ;  /* 0x000000012121c824 */ /* 0x000fe400078e0a03 */
[----:B------:R-:W-:Y:S02]  /*1f80*/  IMAD.MOV R35, RZ, RZ, -R35 ;  /* 0x000000ffff237224 */ /* 0x000fe400078e0a23 */
[--C-:B------:R-:W-:Y:S01]  /*1f90*/  @!P0 IMAD.IADD R32, R32, 0x1, -R3.reuse ;  /* 0x0000000120208824 */ /* 0x100fe200078e0a03 */
[----:B------:R-:W-:Y:S01]  /*1fa0*/  ISETP.GE.AND P0, PT, R38, RZ, PT ;  /* 0x000000ff2600720c */ /* 0x000fe20003f06270 */
[----:B------:R-:W-:Y:S01]  /*1fb0*/  @!P5 IMAD.IADD R34, R34, 0x1, -R3 ;  /* 0x000000012222d824 */ /* 0x000fe200078e0a03 */
[C---:B------:R-:W-:Y:S01]  /*1fc0*/  ISETP.GT.U32.AND P5, PT, R3.reuse, R33, PT ;  /* 0x000000210300720c */ /* 0x040fe20003fa4070 */
[C---:B------:R-:W-:Y:S01]  /*1fd0*/  IMAD R35, R3.reuse, R35, R36 ;  /* 0x0000002303237224 */ /* 0x040fe200078e0224 */
[----:B------:R-:W-:Y:S01]  /*1fe0*/  ISETP.GT.U32.AND P4, PT, R3, R32, PT ;  /* 0x000000200300720c */ /* 0x000fe20003f84070 */
[----:B------:R-:W-:-:S04]  /*1ff0*/  IMAD.HI.U32 R36, R4, R37, RZ ;  /* 0x0000002504247227 */ /* 0x000fc800078e00ff */
[----:B------:R-:W-:Y:S02]  /*2000*/  IMAD.MOV R36, RZ, RZ, -R36 ;  /* 0x000000ffff247224 */ /* 0x000fe400078e0a24 */
[----:B------:R-:W-:Y:S01]  /*2010*/  @!P1 IMAD.IADD R31, R31, 0x1, -R3 ;  /* 0x000000011f1f9824 */ /* 0x000fe200078e0a03 */
[----:B------:R-:W-:Y:S01]  /*2020*/  ISETP.GE.AND P1, PT, R40, RZ, PT ;  /* 0x000000ff2800720c */ /* 0x000fe20003f26270 */
[----:B------:R-:W-:Y:S01]  /*2030*/  IMAD R36, R3, R36, R37 ;  /* 0x0000002403247224 */ /* 0x000fe200078e0225 */
[----:B------:R-:W-:Y:S01]  /*2040*/  IABS R40, R42 ;  /* 0x0000002a00287213 */ /* 0x000fe20000000000 */
[----:B------:R-:W-:Y:S02]  /*2050*/  @!P5 IMAD.IADD R33, R33, 0x1, -R3 ;  /* 0x000000012121d824 */ /* 0x000fe400078e0a03 */
[----:B------:R-:W-:Y:S01]  /*2060*/  @!P2 IMAD.MOV R31, RZ, RZ, -R31 ;  /* 0x000000ffff1fa224 */ /* 0x000fe200078e0a1f */
[C---:B------:R-:W-:Y:S01]  /*2070*/  ISETP.GT.U32.AND P5, PT, R3.reuse, R36, PT ;  /* 0x000000240300720c */ /* 0x040fe20003fa4070 */
[----:B------:R-:W-:Y:S01]  /*2080*/  @!P4 IMAD.IADD R32, R32, 0x1, -R3 ;  /* 0x000000012020c824 */ /* 0x000fe200078e0a03 */
[C---:B------:R-:W-:Y:S01]  /*2090*/  ISETP.GT.U32.AND P2, PT, R3.reuse, R34, PT ;  /* 0x000000220300720c */ /* 0x040fe20003f44070 */
[----:B------:R-:W-:Y:S01]  /*20a0*/  IMAD.HI.U32 R37, R4, R40, RZ ;  /* 0x0000002804257227 */ /* 0x000fe200078e00ff */
[----:B------:R-:W-:-:S03]  /*20b0*/  ISETP.GT.U32.AND P4, PT, R3, R35, PT ;  /* 0x000000230300720c */ /* 0x000fc60003f84070 */
[----:B------:R-:W-:-:S04]  /*20c0*/  IMAD.HI.U32 R38, R4, R41, RZ ;  /* 0x0000002904267227 */ /* 0x000fc800078e00ff */
[----:B------:R-:W-:Y:S02]  /*20d0*/  IMAD.MOV R37, RZ, RZ, -R37 ;  /* 0x000000ffff257224 */ /* 0x000fe400078e0a25 */
[--C-:B------:R-:W-:Y:S02]  /*20e0*/  @!P5 IMAD.IADD R36, R36, 0x1, -R3.reuse ;  /* 0x000000012424d824 */ /* 0x100fe400078e0a03 */
[--C-:B------:R-:W-:Y:S01]  /*20f0*/  @!P2 IMAD.IADD R34, R34, 0x1, -R3.reuse ;  /* 0x000000012222a824 */ /* 0x100fe200078e0a03 */
[----:B------:R-:W-:Y:S01]  /*2100*/  ISETP.GE.AND P2, PT, R39, RZ, PT ;  /* 0x000000ff2700720c */ /* 0x000fe20003f46270 */
[----:B------:R-:W-:Y:S01]  /*2110*/  @!P4 IMAD.IADD R35, R35, 0x1, -R3 ;  /* 0x000000012323c824 */ /* 0x000fe200078e0a03 */
[----:B------:R-:W-:Y:S01]  /*2120*/  ISETP.GE.AND P4, PT, R42, RZ, PT ;  /* 0x000000ff2a00720c */ /* 0x000fe20003f86270 */
[----:B------:R-:W-:Y:S01]  /*2130*/  @!P3 IMAD.MOV R32, RZ, RZ, -R32 ;  /* 0x000000ffff20b224 */ /* 0x000fe200078e0a20 */
[C---:B------:R-:W-:Y:S01]  /*2140*/  ISETP.GT.U32.AND P3, PT, R3.reuse, R36, PT ;  /* 0x000000240300720c */ /* 0x040fe20003f64070 */
[----:B------:R-:W-:Y:S01]  /*2150*/  IMAD.HI.U32 R39, R4, R43, RZ ;  /* 0x0000002b04277227 */ /* 0x000fe200078e00ff */
[----:B------:R-:W-:-:S03]  /*2160*/  ISETP.GT.U32.AND P5, PT, R3, R35, PT ;  /* 0x000000230300720c */ /* 0x000fc60003fa4070 */
[----:B------:R-:W-:Y:S02]  /*2170*/  IMAD.MOV R42, RZ, RZ, -R38 ;  /* 0x000000ffff2a7224 */ /* 0x000fe400078e0a26 */
[C---:B------:R-:W-:Y:S02]  /*2180*/  IMAD R38, R3.reuse, R37, R40 ;  /* 0x0000002503267224 */ /* 0x040fe400078e0228 */
[----:B------:R-:W-:Y:S02]  /*2190*/  IMAD.MOV R40, RZ, RZ, -R39 ;  /* 0x000000ffff287224 */ /* 0x000fe400078e0a27 */
[C---:B------:R-:W-:Y:S01]  /*21a0*/  IMAD R39, R3.reuse, R42, R41 ;  /* 0x0000002a03277224 */ /* 0x040fe200078e0229 */
[----:B------:R-:W-:Y:S01]  /*21b0*/  IABS R42, R46 ;  /* 0x0000002e002a7213 */ /* 0x000fe20000000000 */
[C---:B------:R-:W-:Y:S01]  /*21c0*/  IMAD R37, R3.reuse, R40, R43 ;  /* 0x0000002803257224 */ /* 0x040fe200078e022b */
[----:B------:R-:W-:Y:S01]  /*21d0*/  IABS R43, R48 ;  /* 0x00000030002b7213 */ /* 0x000fe20000000000 */
[----:B------:R-:W-:Y:S01]  /*21e0*/  @!P1 IMAD.MOV R34, RZ, RZ, -R34 ;  /* 0x000000ffff229224 */ /* 0x000fe200078e0a22 */
[C---:B------:R-:W-:Y:S01]  /*21f0*/  ISETP.GT.U32.AND P1, PT, R3.reuse, R39, PT ;  /* 0x000000270300720c */ /* 0x040fe20003f24070 */
[----:B------:R-:W-:Y:S01]  /*2200*/  @!P3 IMAD.IADD R36, R36, 0x1, -R3 ;  /* 0x000000012424b824 */ /* 0x000fe200078e0a03 */
[C---:B------:R-:W-:Y:S01]  /*2210*/  ISETP.GT.U32.AND P3, PT, R3.reuse, R37, PT ;  /* 0x000000250300720c */ /* 0x040fe20003f64070 */
[----:B------:R-:W-:Y:S01]  /*2220*/  @!P6 IMAD.MOV R33, RZ, RZ, -R33 ;  /* 0x000000ffff21e224 */ /* 0x000fe200078e0a21 */
[----:B------:R-:W-:Y:S01]  /*2230*/  ISETP.GT.U32.AND P6, PT, R3, R38, PT ;  /* 0x000000260300720c */ /* 0x000fe20003fc4070 */
[----:B------:R-:W-:-:S04]  /*2240*/  IMAD.HI.U32 R40, R4, R42, RZ ;  /* 0x0000002a04287227 */ /* 0x000fc800078e00ff */
[----:B------:R-:W-:Y:S02]  /*2250*/  IMAD.MOV R40, RZ, RZ, -R40 ;  /* 0x000000ffff287224 */ /* 0x000fe400078e0a28 */
[----:B------:R-:W-:-:S04]  /*2260*/  IMAD.HI.U32 R41, R4, R43, RZ ;  /* 0x0000002b04297227 */ /* 0x000fc800078e00ff */
[--C-:B------:R-:W-:Y:S02]  /*2270*/  @!P1 IMAD.IADD R39, R39, 0x1, -R3.reuse ;  /* 0x0000000127279824 */ /* 0x100fe400078e0a03 */
[----:B------:R-:W-:Y:S02]  /*2280*/  @!P3 IMAD.IADD R37, R37, 0x1, -R3 ;  /* 0x000000012525b824 */ /* 0x000fe400078e0a03 */
[C---:B------:R-:W-:Y:S01]  /*2290*/  IMAD R40, R3.reuse, R40, R42 ;  /* 0x0000002803287224 */ /* 0x040fe200078e022a */
[----:B------:R-:W-:Y:S01]  /*22a0*/  ISETP.GT.U32.AND P3, PT, R3, R39, PT ;  /* 0x000000270300720c */ /* 0x000fe20003f64070 */
[----:B------:R-:W-:Y:S02]  /*22b0*/  IMAD.MOV R42, RZ, RZ, -R41 ;  /* 0x000000ffff2a7224 */ /* 0x000fe400078e0a29 */
[----:B------:R-:W-:Y:S01]  /*22c0*/  @!P6 IMAD.IADD R38, R38, 0x1, -R3 ;  /* 0x000000012626e824 */ /* 0x000fe200078e0a03 */
[----:B------:R-:W-:Y:S01]  /*22d0*/  ISETP.GE.AND P6, PT, R45, RZ, PT ;  /* 0x000000ff2d00720c */ /* 0x000fe20003fc6270 */
[----:B------:R-:W-:Y:S01]  /*22e0*/  IMAD R41, R3, R42, R43 ;  /* 0x0000002a03297224 */ /* 0x000fe200078e022b */
[----:B------:R-:W-:Y:S01]  /*22f0*/  IABS R45, R50 ;  /* 0x00000032002d7213 */ /* 0x000fe20000000000 */
[----:B------:R-:W-:Y:S01]  /*2300*/  @!P5 IMAD.IADD R35, R35, 0x1, -R3 ;  /* 0x000000012323d824 */ /* 0x000fe200078e0a03 */
[C---:B------:R-:W-:Y:S01]  /*2310*/  ISETP.GT.U32.AND P1, PT, R3.reuse, R38, PT ;  /* 0x000000260300720c */ /* 0x040fe20003f24070 */
[----:B------:R-:W-:Y:S01]  /*2320*/  @!P2 IMAD.MOV R36, RZ, RZ, -R36 ;  /* 0x000000ffff24a224 */ /* 0x000fe200078e0a24 */
[----:B------:R-:W-:Y:S01]  /*2330*/  ISETP.GE.AND P5, PT, R44, RZ, PT ;  /* 0x000000ff2c00720c */ /* 0x000fe20003fa6270 */
[----:B------:R-:W-:Y:S01]  /*2340*/  @!P0 IMAD.MOV R35, RZ, RZ, -R35 ;  /* 0x000000ffff238224 */ /* 0x000fe200078e0a23 */
[----:B------:R-:W-:Y:S01]  /*2350*/  ISETP.GT.U32.AND P0, PT, R3, R37, PT ;  /* 0x000000250300720c */ /* 0x000fe20003f04070 */
[----:B------:R-:W-:Y:S01]  /*2360*/  @!P3 IMAD.IADD R39, R39, 0x1, -R3 ;  /* 0x000000012727b824 */ /* 0x000fe200078e0a03 */
[----:B------:R-:W-:Y:S01]  /*2370*/  ISETP.GT.U32.AND P3, PT, R3, R41, PT ;  /* 0x000000290300720c */ /* 0x000fe20003f64070 */
[----:B------:R-:W-:Y:S01]  /*2380*/  IMAD.HI.U32 R43, R4, R45, RZ ;  /* 0x0000002d042b7227 */ /* 0x000fe200078e00ff */
[----:B------:R-:W-:-:S05]  /*2390*/  IABS R44, R49 ;  /* 0x00000031002c7213 */ /* 0x000fca0000000000 */
[----:B------:R-:W-:Y:S01]  /*23a0*/  @!P1 IMAD.IADD R38, R38, 0x1, -R3 ;  /* 0x0000000126269824 */ /* 0x000fe200078e0a03 */
[----:B------:R-:W-:Y:S01]  /*23b0*/  ISETP.GT.U32.AND P1, PT, R3, R40, PT ;  /* 0x000000280300720c */ /* 0x000fe20003f24070 */
[----:B------:R-:W-:-:S04]  /*23c0*/  IMAD.HI.U32 R42, R4, R44, RZ ;  /* 0x0000002c042a7227 */ /* 0x000fc800078e00ff */
[--C-:B------:R-:W-:Y:S02]  /*23d0*/  @!P3 IMAD.IADD R41, R41, 0x1, -R3.reuse ;  /* 0x000000012929b824 */ /* 0x100fe400078e0a03 */
[----:B------:R-:W-:Y:S01]  /*23e0*/  @!P0 IMAD.IADD R37, R37, 0x1, -R3 ;  /* 0x0000000125258824 */ /* 0x000fe200078e0a03 */
[----:B------:R-:W-:Y:S01]  /*23f0*/  ISETP.GE.AND P0, PT, R46, RZ, PT ;  /* 0x000000ff2e00720c */ /* 0x000fe20003f06270 */
[----:B------:R-:W-:Y:S01]  /*2400*/  IMAD.MOV R42, RZ, RZ, -R42 ;  /* 0x000000ffff2a7224 */ /* 0x000fe200078e0a2a */
[C---:B------:R-:W-:Y:S01]  /*2410*/  ISETP.GT.U32.AND P3, PT, R3.reuse, R41, PT ;  /* 0x000000290300720c */ /* 0x040fe20003f64070 */
[----:B------:R-:W-:Y:S02]  /*2420*/  IMAD.MOV R46, RZ, RZ, -R43 ;  /* 0x000000ffff2e7224 */ /* 0x000fe400078e0a2b */
[----:B------:R-:W-:Y:S01]  /*2430*/  @!P1 IMAD.IADD R40, R40, 0x1, -R3 ;  /* 0x0000000128289824 */ /* 0x000fe200078e0a03 */
[----:B------:R-:W-:Y:S01]  /*2440*/  ISETP.GE.AND P1, PT, R48, RZ, PT ;  /* 0x000000ff3000720c */ /* 0x000fe20003f26270 */
[----:B------:R-:W-:-:S02]  /*2450*/  IMAD R42, R3, R42, R44 ;  /* 0x0000002a032a7224 */ /* 0x000fc400078e022c */
[C---:B------:R-:W-:Y:S01]  /*2460*/  IMAD R43, R3.reuse, R46, R45 ;  /* 0x0000002e032b7224 */ /* 0x040fe200078e022d */
[----:B------:R-:W-:Y:S01]  /*2470*/  ISETP.GT.U32.AND P2, PT, R3, R40, PT ;  /* 0x000000280300720c */ /* 0x000fe20003f44070 */
[----:B------:R-:W-:Y:S01]  /*2480*/  IMAD.HI.U32 R44, R4, R47, RZ ;  /* 0x0000002f042c7227 */ /* 0x000fe200078e00ff */
[----:B------:R-:W-:-:S03]  /*2490*/  LOP3.LUT R45, R5, 0x36, RZ, 0xfc, !PT ;  /* 0x00000036052d7812 */ /* 0x000fc600078efcff */
[----:B------:R-:W-:Y:S01]  /*24a0*/  @!P4 IMAD.MOV R38, RZ, RZ, -R38 ;  /* 0x000000ffff26c224 */ /* 0x000fe200078e0a26 */
[----:B------:R-:W-:Y:S01]  /*24b0*/  ISETP.GT.U32.AND P4, PT, R3, R42, PT ;  /* 0x0000002a0300720c */ /* 0x000fe20003f84070 */
[----:B------:R-:W-:Y:S01]  /*24c0*/  @!P3 IMAD.IADD R41, R41, 0x1, -R3 ;  /* 0x000000012929b824 */ /* 0x000fe200078e0a03 */
[C---:B------:R-:W-:Y:S01]  /*24d0*/  ISETP.GT.U32.AND P3, PT, R3.reuse, R43, PT ;  /* 0x0000002b0300720c */ /* 0x040fe20003f64070 */
[----:B------:R-:W-:Y:S01]  /*24e0*/  IMAD.MOV R44, RZ, RZ, -R44 ;  /* 0x000000ffff2c7224 */ /* 0x000fe200078e0a2c */
[----:B------:R-:W-:Y:S01]  /*24f0*/  IABS R46, R45 ;  /* 0x0000002d002e7213 */ /* 0x000fe20000000000 */
[----:B------:R-:W-:Y:S02]  /*2500*/  @!P1 IMAD.MOV R41, RZ, RZ, -R41 ;  /* 0x000000ffff299224 */ /* 0x000fe400078e0a29 */
[----:B------:R-:W-:Y:S01]  /*2510*/  IMAD R44, R3, R44, R47 ;  /* 0x0000002c032c7224 */ /* 0x000fe200078e022f */
[----:B------:R-:W-:Y:S01]  /*2520*/  LOP3.LUT R47, R5, 0x34, RZ, 0xfc, !PT ;  /* 0x00000034052f7812 */ /* 0x000fe200078efcff */
[----:B------:R-:W-:Y:S01]  /*2530*/  @!P2 IMAD.IADD R40, R40, 0x1, -R3 ;  /* 0x000000012828a824 */ /* 0x000fe200078e0a03 */
[----:B------:R-:W-:Y:S01]  /*2540*/  ISETP.GE.AND P2, PT, R51, RZ, PT ;  /* 0x000000ff3300720c */ /* 0x000fe20003f46270 */
[----:B------:R-:W-:Y:S01]  /*2550*/  @!P5 IMAD.MOV R39, RZ, RZ, -R39 ;  /* 0x000000ffff27d224 */ /* 0x000fe200078e0a27 */
[----:B------:R-:W-:Y:S01]  /*2560*/  ISETP.GT.U32.AND P1, PT, R3, R44, PT ;  /* 0x0000002c0300720c */ /* 0x000fe20003f24070 */
[--C-:B------:R-:W-:Y:S01]  /*2570*/  @!P4 IMAD.IADD R42, R42, 0x1, -R3.reuse ;  /* 0x000000012a2ac824 */ /* 0x100fe200078e0a03 */
[----:B------:R-:W-:Y:S01]  /*2580*/  ISETP.GE.AND P5, PT, R49, RZ, PT ;  /* 0x000000ff3100720c */ /* 0x000fe20003fa6270 */
        /* <DEDUP_REMOVED lines=10> */
[----:B------:R-:W-:Y:S01]  /*2630*/  LOP3.LUT R50, R5, 0x32, RZ, 0xfc, !PT ;  /* 0x0000003205327812 */ /* 0x000fe200078efcff */
[--C-:B------:R-:W-:Y:S01]  /*2640*/  @!P1 IMAD.IADD R44, R44, 0x1, -R3.reuse ;  /* 0x000000012c2c9824 */ /* 0x100fe200078e0a03 */
[----:B------:R-:W-:Y:S01]  /*2650*/  IABS R51, R52 ;  /* 0x0000003400337213 */ /* 0x000fe20000000000 */
[C---:B------:R-:W-:Y:S01]  /*2660*/  IMAD R45, R3.reuse, R45, R46 ;  /* 0x0000002d032d7224 */ /* 0x040fe200078e022e */
[----:B------:R-:W-:Y:S01]  /*2670*/  IABS R49, R50 ;  /* 0x0000003200317213 */ /* 0x000fe20000000000 */
[----:B------:R-:W-:Y:S01]  /*2680*/  @!P4 IMAD.IADD R42, R42, 0x1, -R3 ;  /* 0x000000012a2ac824 */ /* 0x000fe200078e0a03 */
[----:B------:R-:W-:Y:S01]  /*2690*/  ISETP.GT.U32.AND P1, PT, R3, R44, PT ;  /* 0x0000002c0300720c */ /* 0x000fe20003f24070 */
[----:B------:R-:W-:Y:S01]  /*26a0*/  IMAD.HI.U32 R46, R4, R48, RZ ;  /* 0x00000030042e7227 */ /* 0x000fe200078e00ff */
[----:B------:R-:W-:-:S03]  /*26b0*/  ISETP.GE.AND P4, PT, R47, RZ, PT ;  /* 0x000000ff2f00720c */ /* 0x000fc60003f86270 */
[----:B------:R-:W-:Y:S01]  /*26c0*/  @!P3 IMAD.IADD R43, R43, 0x1, -R3 ;  /* 0x000000012b2bb824 */ /* 0x000fe200078e0a03 */
[----:B------:R-:W-:Y:S01]  /*26d0*/  ISETP.GT.U32.AND P3, PT, R3, R45, PT ;  /* 0x0000002d0300720c */ /* 0x000fe20003f64070 */
[----:B------:R-:W-:-:S04]  /*26e0*/  IMAD.HI.U32 R47, R4, R49, RZ ;  /* 0x00000031042f7227 */ /* 0x000fc800078e00ff */
[----:B------:R-:W-:Y:S01]  /*26f0*/  @!P5 IMAD.MOV R42, RZ, RZ, -R42 ;  /* 0x000000ffff2ad224 */ /* 0x000fe200078e0a2a */
[----:B------:R-:W-:Y:S01]  /*2700*/  ISETP.GE.AND P5, PT, R50, RZ, PT ;  /* 0x000000ff3200720c */ /* 0x000fe20003fa6270 */
[----:B------:R-:W-:Y:S02]  /*2710*/  IMAD.MOV R46, RZ, RZ, -R46 ;  /* 0x000000ffff2e7224 */ /* 0x000fe400078e0a2e */
[----:B------:R-:W-:Y:S02]  /*2720*/  IMAD.MOV R50, RZ, RZ, -R47 ;  /* 0x000000ffff327224 */ /* 0x000fe400078e0a2f */
[C---:B------:R-:W-:Y:S02]  /*2730*/  IMAD R46, R3.reuse, R46, R48 ;  /* 0x0000002e032e7224 */ /* 0x040fe400078e0230 */
[C---:B------:R-:W-:Y:S02]  /*2740*/  IMAD R48, R3.reuse, R50, R49 ;  /* 0x0000003203307224 */ /* 0x040fe400078e0231 */
[--C-:B------:R-:W-:Y:S01]  /*2750*/  @!P1 IMAD.IADD R44, R44, 0x1, -R3.reuse ;  /* 0x000000012c2c9824 */ /* 0x100fe200078e0a03 */
[----:B------:R-:W-:Y:S01]  /*2760*/  ISETP.GT.U32.AND P1, PT, R3, R46, PT ;  /* 0x0000002e0300720c */ /* 0x000fe20003f24070 */
[----:B------:R-:W-:-:S02]  /*2770*/  @!P3 IMAD.IADD R45, R45, 0x1, -R3 ;  /* 0x000000012d2db824 */ /* 0x000fc400078e0a03 */
[----:B------:R-:W-:Y:S01]  /*2780*/  @!P2 IMAD.MOV R44, RZ, RZ, -R44 ;  /* 0x000000ffff2ca224 */ /* 0x000fe200078e0a2c */
[C---:B------:R-:W-:Y:S01]  /*2790*/  ISETP.GT.U32.AND P2, PT, R3.reuse, R48, PT ;  /* 0x000000300300720c */ /* 0x040fe20003f44070 */
[----:B------:R-:W-:Y:S01]  /*27a0*/  IMAD.HI.U32 R47, R4, R51, RZ ;  /* 0x00000033042f7227 */ /* 0x000fe200078e00ff */
[----:B------:R-:W-:-:S03]  /*27b0*/  ISETP.GT.U32.AND P3, PT, R3, R45, PT ;  /* 0x0000002d0300720c */ /* 0x000fc60003f64070 */
[----:B------:R-:W-:Y:S02]  /*27c0*/  IMAD.MOV R50, RZ, RZ, -R47 ;  /* 0x000000ffff327224 */ /* 0x000fe400078e0a2f */
[----:B------:R-:W-:Y:S01]  /*27d0*/  @!P6 IMAD.MOV R43, RZ, RZ, -R43 ;  /* 0x000000ffff2be224 */ /* 0x000fe200078e0a2b */
[----:B------:R-:W-:Y:S01]  /*27e0*/  ISETP.GE.AND P6, PT, R52, RZ, PT ;  /* 0x000000ff3400720c */ /* 0x000fe20003fc6270 */
[----:B------:R-:W-:Y:S01]  /*27f0*/  IMAD R50, R3, R50, R51 ;  /* 0x0000003203327224 */ /* 0x000fe200078e0233 */
[----:B------:R-:W-:Y:S01]  /*2800*/  IABS R52, R53 ;  /* 0x0000003500347213 */ /* 0x000fe20000000000 */
[--C-:B------:R-:W-:Y:S02]  /*2810*/  @!P1 IMAD.IADD R46, R46, 0x1, -R3.reuse ;  /* 0x000000012e2e9824 */ /* 0x100fe400078e0a03 */
[--C-:B------:R-:W-:Y:S02]  /*2820*/  @!P2 IMAD.IADD R48, R48, 0x1, -R3.reuse ;  /* 0x000000013030a824 */ /* 0x100fe400078e0a03 */
[----:B------:R-:W-:Y:S01]  /*2830*/  @!P3 IMAD.IADD R45, R45, 0x1, -R3 ;  /* 0x000000012d2db824 */ /* 0x000fe200078e0a03 */
[C---:B------:R-:W-:Y:S01]  /*2840*/  ISETP.GT.U32.AND P1, PT, R3.reuse, R46, PT ;  /* 0x0000002e0300720c */ /* 0x040fe20003f24070 */
[----:B------:R-:W-:Y:S01]  /*2850*/  IMAD.HI.U32 R47, R4, R52, RZ ;  /* 0x00000034042f7227 */ /* 0x000fe200078e00ff */
[----:B------:R-:W-:-:S02]  /*2860*/  ISETP.GT.U32.AND P3, PT, R3, R50, PT ;  /* 0x000000320300720c */ /* 0x000fc40003f64070 */
[----:B------:R-:W-:Y:S01]  /*2870*/  ISETP.GT.U32.AND P2, PT, R3, R48, PT ;  /* 0x000000300300720c */ /* 0x000fe20003f44070 */
[----:B------:R-:W-:-:S04]  /*2880*/  IMAD.HI.U32 R49, R4, R54, RZ ;  /* 0x0000003604317227 */ /* 0x000fc800078e00ff */
[----:B------:R-:W-:Y:S02]  /*2890*/  IMAD.MOV R47, RZ, RZ, -R47 ;  /* 0x000000ffff2f7224 */ /* 0x000fe400078e0a2f */
[----:B------:R-:W-:Y:S02]  /*28a0*/  IMAD.MOV R49, RZ, RZ, -R49 ;  /* 0x000000ffff317224 */ /* 0x000fe400078e0a31 */
[----:B------:R-:W-:Y:S01]  /*28b0*/  IMAD R52, R3, R47, R52 ;  /* 0x0000002f03347224 */ /* 0x000fe200078e0234 */
[----:B------:R-:W-:Y:S01]  /*28c0*/  LOP3.LUT R47, R5, 0x28, RZ, 0xfc, !PT ;  /* 0x00000028052f7812 */ /* 0x000fe200078efcff */
[--C-:B------:R-:W-:Y:S01]  /*28d0*/  @!P1 IMAD.IADD R46, R46, 0x1, -R3.reuse ;  /* 0x000000012e2e9824 */ /* 0x100fe200078e0a03 */
[----:B------:R-:W-:Y:S01]  /*28e0*/  ISETP.GE.AND P1, PT, R55, RZ, PT ;  /* 0x000000ff3700720c */ /* 0x000fe20003f26270 */
[--C-:B------:R-:W-:Y:S01]  /*28f0*/  @!P3 IMAD.IADD R50, R50, 0x1, -R3.reuse ;  /* 0x000000013232b824 */ /* 0x100fe200078e0a03 */
[----:B------:R-:W-:Y:S01]  /*2900*/  IABS R58, R47 ;  /* 0x0000002f003a7213 */ /* 0x000fe20000000000 */
[----:B------:R-:W-:Y:S01]  /*2910*/  IMAD R54, R3, R49, R54 ;  /* 0x0000003103367224 */ /* 0x000fe200078e0236 */
[----:B------:R-:W-:Y:S01]  /*2920*/  LOP3.LUT R55, R5, 0x22, RZ, 0xfc, !PT ;  /* 0x0000002205377812 */ /* 0x000fe200078efcff */
[----:B------:R-:W-:Y:S01]  /*2930*/  @!P2 IMAD.IADD R48, R48, 0x1, -R3 ;  /* 0x000000013030a824 */ /* 0x000fe200078e0a03 */
[C---:B------:R-:W-:Y:S01]  /*2940*/  ISETP.GT.U32.AND P2, PT, R3.reuse, R52, PT ;  /* 0x000000340300720c */ /* 0x040fe20003f44070 */
[----:B------:R-:W-:Y:S01]  /*2950*/  @!P4 IMAD.MOV R46, RZ, RZ, -R46 ;  /* 0x000000ffff2ec224 */ /* 0x000fe200078e0a2e */
[C---:B------:R-:W-:Y:S01]  /*2960*/  ISETP.GT.U32.AND P3, PT, R3.reuse, R50, PT ;  /* 0x000000320300720c */ /* 0x040fe20003f64070 */
[----:B------:R-:W-:Y:S01]  /*2970*/  IMAD.HI.U32 R51, R4, R56, RZ ;  /* 0x0000003804337227 */ /* 0x000fe200078e00ff */
[----:B------:R-:W-:-:S02]  /*2980*/  ISETP.GT.U32.AND P4, PT, R3, R54, PT ;  /* 0x000000360300720c */ /* 0x000fc40003f84070 */
[----:B------:R-:W-:Y:S01]  /*2990*/  IABS R64, R55 ;  /* 0x0000003700407213 */ /* 0x000fe20000000000 */
[----:B------:R-:W-:Y:S02]  /*29a0*/  IMAD.MOV R51, RZ, RZ, -R51 ;  /* 0x000000ffff337224 */ /* 0x000fe400078e0a33 */
[----:B------:R-:W-:Y:S01]  /*29b0*/  @!P0 IMAD.MOV R45, RZ, RZ, -R45 ;  /* 0x000000ffff2d8224 */ /* 0x000fe200078e0a2d */
[----:B------:R-:W-:Y:S01]  /*29c0*/  ISETP.GE.AND P0, PT, R53, RZ, PT ;  /* 0x000000ff3500720c */ /* 0x000fe20003f06270 */
[----:B------:R-:W-:Y:S01]  /*29d0*/  IMAD R56, R3, R51, R56 ;  /* 0x0000003303387224 */ /* 0x000fe200078e0238 */
[----:B------:R-:W-:Y:S01]  /*29e0*/  LOP3.LUT R51, R5, 0x26, RZ, 0xfc, !PT ;  /* 0x0000002605337812 */ /* 0x000fe200078efcff */
[--C-:B------:R-:W-:Y:S01]  /*29f0*/  @!P2 IMAD.IADD R52, R52, 0x1, -R3.reuse ;  /* 0x000000013434a824 */ /* 0x100fe200078e0a03 */
[----:B------:R-:W-:Y:S01]  /*2a00*/  ISETP.GE.AND P2, PT, R47, RZ, PT ;  /* 0x000000ff2f00720c */ /* 0x000fe20003f46270 */
[--C-:B------:R-:W-:Y:S01]  /*2a10*/  @!P3 IMAD.IADD R50, R50, 0x1, -R3.reuse ;  /* 0x000000013232b824 */ /* 0x100fe200078e0a03 */
[----:B------:R-:W-:Y:S01]  /*2a20*/  IABS R60, R51 ;  /* 0x00000033003c7213 */ /* 0x000fe20000000000 */
[----:B------:R-:W-:Y:S01]  /*2a30*/  @!P4 IMAD.IADD R54, R54, 0x1, -R3 ;  /* 0x000000013636c824 */ /* 0x000fe200078e0a03 */
[C---:B------:R-:W-:Y:S01]  /*2a40*/  ISETP.GT.U32.AND P4, PT, R3.reuse, R52, PT ;  /* 0x000000340300720c */ /* 0x040fe20003f84070 */
[----:B------:R-:W-:Y:S01]  /*2a50*/  IMAD.HI.U32 R47, R4, R58, RZ ;  /* 0x0000003a042f7227 */ /* 0x000fe200078e00ff */
[----:B------:R-:W-:-:S02]  /*2a60*/  ISETP.GT.U32.AND P3, PT, R3, R56, PT ;  /* 0x000000380300720c */ /* 0x000fc40003f64070 */
[----:B------:R-:W-:Y:S01]  /*2a70*/  LOP3.LUT R53, R5, 0x24, RZ, 0xfc, !PT ;  /* 0x0000002405357812 */ /* 0x000fe200078efcff */
[----:B------:R-:W-:Y:S01]  /*2a80*/  @!P6 IMAD.MOV R50, RZ, RZ, -R50 ;  /* 0x000000ffff32e224 */ /* 0x000fe200078e0a32 */
[----:B------:R-:W-:Y:S01]  /*2a90*/  ISETP.GT.U32.AND P6, PT, R3, R54, PT ;  /* 0x000000360300720c */ /* 0x000fe20003fc4070 */
[----:B------:R-:W-:Y:S01]  /*2aa0*/  IMAD.MOV R49, RZ, RZ, -R47 ;  /* 0x000000ffff317224 */ /* 0x000fe200078e0a2f */
[----:B------:R-:W-:Y:S01]  /*2ab0*/  IABS R62, R53 ;  /* 0x00000035003e7213 */ /* 0x000fe20000000000 */
[----:B------:R-:W-:-:S04]  /*2ac0*/  IMAD.HI.U32 R47, R4, R60, RZ ;  /* 0x0000003c042f7227 */ /* 0x000fc800078e00ff */
[C---:B------:R-:W-:Y:S02]  /*2ad0*/  IMAD R58, R3.reuse, R49, R58 ;  /* 0x00000031033a7224 */ /* 0x040fe400078e023a */
[----:B------:R-:W-:Y:S02]  /*2ae0*/  IMAD.MOV R47, RZ, RZ, -R47 ;  /* 0x000000ffff2f7224 */ /* 0x000fe400078e0a2f */
[--C-:B------:R-:W-:Y:S01]  /*2af0*/  @!P4 IMAD.IADD R52, R52, 0x1, -R3.reuse ;  /* 0x000000013434c824 */ /* 0x100fe200078e0a03 */
[C---:B------:R-:W-:Y:S01]  /*2b00*/  ISETP.GT.U32.AND P4, PT, R3.reuse, R58, PT ;  /* 0x0000003a0300720c */ /* 0x040fe20003f84070 */
[C---:B------:R-:W-:Y:S02]  /*2b10*/  IMAD R60, R3.reuse, R47, R60 ;  /* 0x0000002f033c7224 */ /* 0x040fe400078e023c */
[----:B------:R-:W-:Y:S02]  /*2b20*/  @!P6 IMAD.IADD R54, R54, 0x1, -R3 ;  /* 0x000000013636e824 */ /* 0x000fe400078e0a03 */
[----:B------:R-:W-:Y:S01]  /*2b30*/  IMAD.HI.U32 R47, R4, R62, RZ ;  /* 0x0000003e042f7227 */ /* 0x000fe200078e00ff */
[----:B------:R-:W-:-:S03]  /*2b40*/  ISETP.GT.U32.AND P6, PT, R3, R60, PT ;  /* 0x0000003c0300720c */ /* 0x000fc60003fc4070 */
[----:B------:R-:W-:Y:S02]  /*2b50*/  @!P3 IMAD.IADD R56, R56, 0x1, -R3 ;  /* 0x000000013838b824 */ /* 0x000fe400078e0a03 */
[----:B------:R-:W-:Y:S02]  /*2b60*/  IMAD.MOV R49, RZ, RZ, -R47 ;  /* 0x000000ffff317224 */ /* 0x000fe400078e0a2f */
[----:B------:R-:W-:Y:S01]  /*2b70*/  @!P4 IMAD.IADD R58, R58, 0x1, -R3 ;  /* 0x000000013a3ac824 */ /* 0x000fe200078e0a03 */
[----:B------:R-:W-:Y:S01]  /*2b80*/  ISETP.GT.U32.AND P3, PT, R3, R56, PT ;  /* 0x000000380300720c */ /* 0x000fe20003f64070 */
[----:B------:R-:W-:Y:S01]  /*2b90*/  IMAD.HI.U32 R47, R4, R64, RZ ;  /* 0x00000040042f7227 */ /* 0x000fe200078e00ff */
[----:B------:R-:W-:-:S03]  /*2ba0*/  ISETP.GE.AND P4, PT, R53, RZ, PT ;  /* 0x000000ff3500720c */ /* 0x000fc60003f86270 */
[----:B------:R-:W-:Y:S01]  /*2bb0*/  @!P6 IMAD.IADD R60, R60, 0x1, -R3 ;  /* 0x000000013c3ce824 */ /* 0x000fe200078e0a03 */
[C---:B------:R-:W-:Y:S01]  /*2bc0*/  ISETP.GT.U32.AND P6, PT, R3.reuse, R58, PT ;  /* 0x0000003a0300720c */ /* 0x040fe20003fc4070 */
[----:B------:R-:W-:Y:S02]  /*2bd0*/  IMAD R62, R3, R49, R62 ;  /* 0x00000031033e7224 */ /* 0x000fe400078e023e */
[----:B------:R-:W-:Y:S02]  /*2be0*/  IMAD.MOV R49, RZ, RZ, -R47 ;  /* 0x000000ffff317224 */ /* 0x000fe400078e0a2f */
[----:B------:R-:W-:Y:S01]  /*2bf0*/  @!P5 IMAD.MOV R48, RZ, RZ, -R48 ;  /* 0x000000ffff30d224 */ /* 0x000fe200078e0a30 */
[----:B------:R-:W-:Y:S01]  /*2c00*/  ISETP.GE.AND P5, PT, R57, RZ, PT ;  /* 0x000000ff3900720c */ /* 0x000fe20003fa6270 */
[----:B------:R-:W-:Y:S01]  /*2c10*/  IMAD R64, R3, R49, R64 ;  /* 0x0000003103407224 */ /* 0x000fe200078e0240 */
[----:B------:R-:W-:Y:S01]  /*2c20*/  LOP3.LUT R57, R5, 0x20, RZ, 0xfc, !PT ;  /* 0x0000002005397812 */ /* 0x000fe200078efcff */
[----:B------:R-:W-:Y:S01]  /*2c30*/  @!P0 IMAD.MOV R52, RZ, RZ, -R52 ;  /* 0x000000ffff348224 */ /* 0x000fe200078e0a34 */
[C---:B------:R-:W-:Y:S01]  /*2c40*/  ISETP.GT.U32.AND P0, PT, R3.reuse, R60, PT ;  /* 0x0000003c0300720c */ /* 0x040fe20003f04070 */
[--C-:B------:R-:W-:Y:S01]  /*2c50*/  @!P3 IMAD.IADD R56, R56, 0x1, -R3.reuse ;  /* 0x000000013838b824 */ /* 0x100fe200078e0a03 */
[----:B------:R-:W-:Y:S01]  /*2c60*/  IABS R66, R57 ;  /* 0x0000003900427213 */ /* 0x000fe20000000000 */
[----:B------:R-:W-:Y:S01]  /*2c70*/  @!P6 IMAD.IADD R58, R58, 0x1, -R3 ;  /* 0x000000013a3ae824 */ /* 0x000fe200078e0a03 */
[----:B------:R-:W-:Y:S01]  /*2c80*/  ISETP.GT.U32.AND P6, PT, R3, R64, PT ;  /* 0x000000400300720c */ /* 0x000fe20003fc4070 */
[----:B------:R-:W-:Y:S01]  /*2c90*/  @!P1 IMAD.MOV R54, RZ, RZ, -R54 ;  /* 0x000000ffff369224 */ /* 0x000fe200078e0a36 */
[----:B------:R-:W-:Y:S01]  /*2ca0*/  ISETP.GE.AND P3, PT, R51, RZ, PT ;  /* 0x000000ff3300720c */ /* 0x000fe20003f66270 */
[----:B------:R-:W-:Y:S01]  /*2cb0*/  IMAD.HI.U32 R47, R4, R66, RZ ;  /* 0x00000042042f7227 */ /* 0x000fe200078e00ff */
[----:B------:R-:W-:-:S02]  /*2cc0*/  LOP3.LUT R51, R5, 0x1c, RZ, 0xfc, !PT ;  /* 0x0000001c05337812 */ /* 0x000fc400078efcff */
[C---:B------:R-:W-:Y:S01]  /*2cd0*/  ISETP.GT.U32.AND P1, PT, R3.reuse, R62, PT ;  /* 0x0000003e0300720c */ /* 0x040fe20003f24070 */
[----:B------:R-:W-:Y:S01]  /*2ce0*/  IMAD.MOV R47, RZ, RZ, -R47 ;  /* 0x000000ffff2f7224 */ /* 0x000fe200078e0a2f */
[----:B------:R-:W-:Y:S01]  /*2cf0*/  IABS R70, R51 ;  /* 0x0000003300467213 */ /* 0x000fe20000000000 */
[--C-:B------:R-:W-:Y:S02]  /*2d00*/  @!P0 IMAD.IADD R60, R60, 0x1, -R3.reuse ;  /* 0x000000013c3c8824 */ /* 0x100fe400078e0a03 */
[----:B------:R-:W-:Y:S01]  /*2d10*/  IMAD R66, R3, R47, R66 ;  /* 0x0000002f03427224 */ /* 0x000fe200078e0242 */
[----:B------:R-:W-:Y:S01]  /*2d20*/  LOP3.LUT R47, R5, 0x1e, RZ, 0xfc, !PT ;  /* 0x0000001e052f7812 */ /* 0x000fe200078efcff */
[----:B------:R-:W-:Y:S02]  /*2d30*/  @!P6 IMAD.IADD R64, R64, 0x1, -R3 ;  /* 0x000000014040e824 */ /* 0x000fe400078e0a03 */
[----:B------:R-:W-:Y:S01]  /*2d40*/  @!P3 IMAD.MOV R60, RZ, RZ, -R60 ;  /* 0x000000ffff3cb224 */ /* 0x000fe200078e0a3c */
[----:B------:R-:W-:Y:S01]  /*2d50*/  IABS R68, R47 ;  /* 0x0000002f00447213 */ /* 0x000fe20000000000 */
[----:B------:R-:W-:Y:S01]  /*2d60*/  @!P5 IMAD.MOV R56, RZ, RZ, -R56 ;  /* 0x000000ffff38d224 */ /* 0x000fe200078e0a38 */
[----:B------:R-:W-:Y:S01]  /*2d70*/  ISETP.GT.U32.AND P3, PT, R3, R64, PT ;  /* 0x000000400300720c */ /* 0x000fe20003f64070 */
[----:B------:R-:W-:Y:S01]  /*2d80*/  IMAD.HI.U32 R49, R4, R70, RZ ;  /* 0x0000004604317227 */ /* 0x000fe200078e00ff */
[----:B------:R-:W-:-:S02]  /*2d90*/  ISETP.GE.AND P5, PT, R55, RZ, PT ;  /* 0x000000ff3700720c */ /* 0x000fc40003fa6270 */
[----:B------:R-:W-:Y:S01]  /*2da0*/  ISETP.GE.AND P6, PT, R47, RZ, PT ;  /* 0x000000ff2f00720c */ /* 0x000fe20003fc6270 */
[----:B------:R-:W-:Y:S01]  /*2db0*/  IMAD.HI.U32 R47, R4, R68, RZ ;  /* 0x00000044042f7227 */ /* 0x000fe200078e00ff */
[----:B------:R-:W-:Y:S02]  /*2dc0*/  ISETP.GT.U32.AND P0, PT, R3, R66, PT ;  /* 0x000000420300720c */ /* 0x000fe40003f04070 */
[----:B------:R-:W-:Y:S01]  /*2dd0*/  LOP3.LUT R55, R5, 0x14, RZ, 0xfc, !PT ;  /* 0x0000001405377812 */ /* 0x000fe200078efcff */
[----:B------:R-:W-:Y:S02]  /*2de0*/  IMAD.MOV R49, RZ, RZ, -R49 ;  /* 0x000000ffff317224 */ /* 0x000fe400078e0a31 */
[----:B------:R-:W-:Y:S01]  /*2df0*/  IMAD.MOV R47, RZ, RZ, -R47 ;  /* 0x000000ffff2f7224 */ /* 0x000fe200078e0a2f */
[----:B------:R-:W-:Y:S01]  /*2e00*/  IABS R78, R55 ;  /* 0x00000037004e7213 */ /* 0x000fe20000000000 */
[--C-:B------:R-:W-:Y:S01]  /*2e10*/  @!P1 IMAD.IADD R62, R62, 0x1, -R3.reuse ;  /* 0x000000013e3e9824 */ /* 0x100fe200078e0a03 */
[----:B------:R-:W-:Y:S01]  /*2e20*/  ISETP.GE.AND P1, PT, R57, RZ, PT ;  /* 0x000000ff3900720c */ /* 0x000fe20003f26270 */
[----:B------:R-:W-:Y:S01]  /*2e30*/  IMAD R70, R3, R49, R70 ;  /* 0x0000003103467224 */ /* 0x000fe200078e0246 */
[C---:B------:R-:W-:Y:S01]  /*2e40*/  LOP3.LUT R49, R5.reuse, 0x18, RZ, 0xfc, !PT ;  /* 0x0000001805317812 */ /* 0x040fe200078efcff */
[--C-:B------:R-:W-:Y:S01]  /*2e50*/  @!P3 IMAD.IADD R64, R64, 0x1, -R3.reuse ;  /* 0x000000014040b824 */ /* 0x100fe200078e0a03 */
[----:B------:R-:W-:Y:S01]  /*2e60*/  LOP3.LUT R57, R5, 0x10, RZ, 0xfc, !PT ;  /* 0x0000001005397812 */ /* 0x000fe200078efcff */
[----:B------:R-:W-:Y:S01]  /*2e70*/  IMAD R68, R3, R47, R68 ;  /* 0x0000002f03447224 */ /* 0x000fe200078e0244 */
[----:B------:R-:W-:Y:S01]  /*2e80*/  LOP3.LUT R47, R5, 0x1a, RZ, 0xfc, !PT ;  /* 0x0000001a052f7812 */ /* 0x000fe200078efcff */
[----:B------:R-:W-:Y:S01]  /*2e90*/  @!P2 IMAD.MOV R58, RZ, RZ, -R58 ;  /* 0x000000ffff3aa224 */ /* 0x000fe200078e0a3a */
[C---:B------:R-:W-:Y:S01]  /*2ea0*/  ISETP.GT.U32.AND P2, PT, R3.reuse, R62, PT ;  /* 0x0000003e0300720c */ /* 0x040fe20003f44070 */
[----:B------:R-:W-:Y:S01]  /*2eb0*/  @!P5 IMAD.MOV R64, RZ, RZ, -R64 ;  /* 0x000000ffff40d224 */ /* 0x000fe200078e0a40 */
[C---:B------:R-:W-:Y:S01]  /*2ec0*/  ISETP.GT.U32.AND P5, PT, R3.reuse, R70, PT ;  /* 0x000000460300720c */ /* 0x040fe20003fa4070 */
[----:B------:R-:W-:Y:S01]  /*2ed0*/  @!P0 IMAD.IADD R66, R66, 0x1, -R3 ;  /* 0x0000000142428824 */ /* 0x000fe200078e0a03 */
[----:B------:R-:W-:Y:S01]  /*2ee0*/  ISETP.GT.U32.AND P3, PT, R3, R68, PT ;  /* 0x000000440300720c */ /* 0x000fe20003f64070 */
[----:B------:R-:W-:Y:S01]  /*2ef0*/  IMAD.HI.U32 R53, R4, R78, RZ ;  /* 0x0000004e04357227 */ /* 0x000fe200078e00ff */
[----:B------:R-:W-:-:S02]  /*2f00*/  IABS R72, R47 ;  /* 0x0000002f00487213 */ /* 0x000fc40000000000 */
[----:B------:R-:W-:Y:S01]  /*2f10*/  ISETP.GT.U32.AND P0, PT, R3, R66, PT ;  /* 0x000000420300720c */ /* 0x000fe20003f04070 */
[----:B------:R-:W-:Y:S01]  /*2f20*/  IMAD.MOV R53, RZ, RZ, -R53 ;  /* 0x000000ffff357224 */ /* 0x000fe200078e0a35 */
[----:B------:R-:W-:Y:S02]  /*2f30*/  IABS R74, R49 ;  /* 0x00000031004a7213 */ /* 0x000fe40000000000 */
[----:B------:R-:W-:Y:S01]  /*2f40*/  IABS R82, R57 ;  /* 0x0000003900527213 */ /* 0x000fe20000000000 */
[--C-:B------:R-:W-:Y:S01]  /*2f50*/  @!P2 IMAD.IADD R62, R62, 0x1, -R3.reuse ;  /* 0x000000013e3ea824 */ /* 0x100fe200078e0a03 */
[----:B------:R-:W-:Y:S01]  /*2f60*/  ISETP.GE.AND P2, PT, R51, RZ, PT ;  /* 0x000000ff3300720c */ /* 0x000fe20003f46270 */
[--C-:B------:R-:W-:Y:S01]  /*2f70*/  @!P5 IMAD.IADD R70, R70, 0x1, -R3.reuse ;  /* 0x000000014646d824 */ /* 0x100fe200078e0a03 */
[----:B------:R-:W-:Y:S01]  /*2f80*/  LOP3.LUT R51, R5, 0x16, RZ, 0xfc, !PT ;  /* 0x0000001605337812 */ /* 0x000fe200078efcff */
[----:B------:R-:W-:Y:S02]  /*2f90*/  @!P3 IMAD.IADD R68, R68, 0x1, -R3 ;  /* 0x000000014444b824 */ /* 0x000fe400078e0a03 */
[----:B------:R-:W-:Y:S01]  /*2fa0*/  @!P4 IMAD.MOV R62, RZ, RZ, -R62 ;  /* 0x000000ffff3ec224 */ /* 0x000fe200078e0a3e */
[----:B------:R-:W-:Y:S01]  /*2fb0*/  ISETP.GE.AND P4, PT, R47, RZ, PT ;  /* 0x000000ff2f00720c */ /* 0x000fe20003f86270 */
[----:B------:R-:W-:Y:S01]  /*2fc0*/  IMAD.HI.U32 R47, R4, R72, RZ ;  /* 0x00000048042f7227 */ /* 0x000fe200078e00ff */
[----:B------:R-:W-:-:S02]  /*2fd0*/  ISETP.GT.U32.AND P5, PT, R3, R70, PT ;  /* 0x000000460300720c */ /* 0x000fc40003fa4070 */
[----:B------:R-:W-:Y:S01]  /*2fe0*/  ISETP.GT.U32.AND P3, PT, R3, R68, PT ;  /* 0x000000440300720c */ /* 0x000fe20003f64070 */
[----:B------:R-:W-:Y:S01]  /*2ff0*/  @!P0 IMAD.IADD R66, R66, 0x1, -R3 ;  /* 0x0000000142428824 */ /* 0x000fe200078e0a03 */
[----:B------:R-:W-:Y:S01]  /*3000*/  ISETP.GE.AND P0, PT, R49, RZ, PT ;  /* 0x000000ff3100720c */ /* 0x000fe20003f06270 */
[----:B------:R-:W-:Y:S01]  /*3010*/  IMAD.MOV R47, RZ, RZ, -R47 ;  /* 0x000000ffff2f7224 */ /* 0x000fe200078e0a2f */
[----:B------:R-:W-:Y:S01]  /*3020*/  IABS R76, R51 ;  /* 0x00000033004c7213 */ /* 0x000fe20000000000 */
[----:B------:R-:W-:-:S04]  /*3030*/  IMAD.HI.U32 R49, R4, R74, RZ ;  /* 0x0000004a04317227 */ /* 0x000fc800078e00ff */
[----:B------:R-:W-:Y:S01]  /*3040*/  IMAD R72, R3, R47, R72 ;  /* 0x0000002f03487224 */ /* 0x000fe200078e0248 */
[----:B------:R-:W-:Y:S01]  /*3050*/  LOP3.LUT R47, R5, 0x12, RZ, 0xfc, !PT ;  /* 0x00000012052f7812 */ /* 0x000fe200078efcff */
[----:B------:R-:W-:Y:S02]  /*3060*/  IMAD.MOV R49, RZ, RZ, -R49 ;  /* 0x000000ffff317224 */ /* 0x000fe400078e0a31 */
[--C-:B------:R-:W-:Y:S01]  /*3070*/  @!P5 IMAD.IADD R70, R70, 0x1, -R3.reuse ;  /* 0x000000014646d824 */ /* 0x100fe200078e0a03 */
[C---:B------:R-:W-:Y:S01]  /*3080*/  ISETP.GT.U32.AND P5, PT, R3.reuse, R72, PT ;  /* 0x000000480300720c */ /* 0x040fe20003fa4070 */
[----:B------:R-:W-:Y:S01]  /*3090*/  @!P3 IMAD.IADD R68, R68, 0x1, -R3 ;  /* 0x000000014444b824 */ /* 0x000fe200078e0a03 */
[----:B------:R-:W-:Y:S01]  /*30a0*/  IABS R80, R47 ;  /* 0x0000002f00507213 */ /* 0x000fe20000000000 */
[----:B------:R-:W-:Y:S01]  /*30b0*/  IMAD R74, R3, R49, R74 ;  /* 0x00000031034a7224 */ /* 0x000fe200078e024a */
[----:B------:R-:W-:Y:S01]  /*30c0*/  ISETP.GE.AND P3, PT, R55, RZ, PT ;  /* 0x000000ff3700720c */ /* 0x000fe20003f66270 */
[----:B------:R-:W-:-:S02]  /*30d0*/  @!P6 IMAD.MOV R68, RZ, RZ, -R68 ;  /* 0x000000ffff44e224 */ /* 0x000fc400078e0a44 */
[----:B------:R-:W-:Y:S01]  /*30e0*/  @!P1 IMAD.MOV R66, RZ, RZ, -R66 ;  /* 0x000000ffff429224 */ /* 0x000fe200078e0a42 */
[C---:B------:R-:W-:Y:S01]  /*30f0*/  ISETP.GT.U32.AND P6, PT, R3.reuse, R74, PT ;  /* 0x0000004a0300720c */ /* 0x040fe20003fc4070 */
[----:B------:R-:W-:Y:S01]  /*3100*/  IMAD R78, R3, R53, R78 ;  /* 0x00000035034e7224 */ /* 0x000fe200078e024e */
[----:B------:R-:W-:Y:S01]  /*3110*/  ISETP.GE.AND P1, PT, R51, RZ, PT ;  /* 0x000000ff3300720c */ /* 0x000fe20003f26270 */
[----:B------:R-:W-:-:S04]  /*3120*/  IMAD.HI.U32 R51, R4, R76, RZ ;  /* 0x0000004c04337227 */ /* 0x000fc800078e00ff */
[----:B------:R-:W-:Y:S02]  /*3130*/  @!P5 IMAD.IADD R72, R72, 0x1, -R3 ;  /* 0x000000014848d824 */ /* 0x000fe400078e0a03 */
[----:B------:R-:W-:Y:S02]  /*3140*/  IMAD.MOV R51, RZ, RZ, -R51 ;  /* 0x000000ffff337224 */ /* 0x000fe400078e0a33 */
[----:B------:R-:W-:Y:S01]  /*3150*/  @!P2 IMAD.MOV R70, RZ, RZ, -R70 ;  /* 0x000000ffff46a224 */ /* 0x000fe200078e0a46 */
[----:B------:R-:W-:Y:S01]  /*3160*/  ISETP.GT.U32.AND P5, PT, R3, R72, PT ;  /* 0x000000480300720c */ /* 0x000fe20003fa4070 */
[----:B------:R-:W-:Y:S01]  /*3170*/  @!P6 IMAD.IADD R74, R74, 0x1, -R3 ;  /* 0x000000014a4ae824 */ /* 0x000fe200078e0a03 */
[----:B------:R-:W-:Y:S01]  /*3180*/  ISETP.GE.AND P2, PT, R47, RZ, PT ;  /* 0x000000ff2f00720c */ /* 0x000fe20003f46270 */
[C---:B------:R-:W-:Y:S02]  /*3190*/  IMAD R76, R3.reuse, R51, R76 ;  /* 0x00000033034c7224 */ /* 0x040fe400078e024c */
[----:B------:R-:W-:Y:S01]  /*31a0*/  IMAD.HI.U32 R47, R4, R80, RZ ;  /* 0x00000050042f7227 */ /* 0x000fe200078e00ff */
[----:B------:R-:W-:-:S03]  /*31b0*/  ISETP.GT.U32.AND P6, PT, R3, R74, PT ;  /* 0x0000004a0300720c */ /* 0x000fc60003fc4070 */
[----:B------:R-:W-:-:S04]  /*31c0*/  IMAD.HI.U32 R49, R4, R82, RZ ;  /* 0x0000005204317227 */ /* 0x000fc800078e00ff */
[----:B------:R-:W-:Y:S01]  /*31d0*/  @!P5 IMAD.IADD R72, R72, 0x1, -R3 ;  /* 0x000000014848d824 */ /* 0x000fe200078e0a03 */
[C---:B------:R-:W-:Y:S01]  /*31e0*/  ISETP.GT.U32.AND P5, PT, R3.reuse, R76, PT ;  /* 0x0000004c0300720c */ /* 0x040fe20003fa4070 */
[----:B------:R-:W-:Y:S02]  /*31f0*/  IMAD.MOV R55, RZ, RZ, -R47 ;  /* 0x000000ffff377224 */ /* 0x000fe400078e0a2f */
[----:B------:R-:W-:Y:S02]  /*3200*/  @!P4 IMAD.MOV R72, RZ, RZ, -R72 ;  /* 0x000000ffff48c224 */ /* 0x000fe400078e0a48 */
[----:B------:R-:W-:Y:S01]  /*3210*/  @!P6 IMAD.IADD R74, R74, 0x1, -R3 ;  /* 0x000000014a4ae824 */ /* 0x000fe200078e0a03 */
[----:B------:R-:W-:Y:S01]  /*3220*/  ISETP.GT.U32.AND P6, PT, R3, R78, PT ;  /* 0x0000004e0300720c */ /* 0x000fe20003fc4070 */
[----:B------:R-:W-:Y:S02]  /*3230*/  IMAD.MOV R49, RZ, RZ, -R49 ;  /* 0x000000ffff317224 */ /* 0x000fe400078e0a31 */
[----:B------:R-:W-:-:S04]  /*3240*/  IMAD.HI.U32 R51, R4, R84, RZ ;  /* 0x0000005404337227 */ /* 0x000fc800078e00ff */
[--C-:B------:R-:W-:Y:S01]  /*3250*/  @!P5 IMAD.IADD R76, R76, 0x1, -R3.reuse ;  /* 0x000000014c4cd824 */ /* 0x100fe200078e0a03 */
[----:B------:R-:W-:Y:S01]  /*3260*/  ISETP.GE.AND P5, PT, R5, RZ, PT ;  /* 0x000000ff0500720c */ /* 0x000fe20003fa6270 */
[----:B------:R-:W-:Y:S01]  /*3270*/  IMAD R80, R3, R55, R80 ;  /* 0x0000003703507224 */ /* 0x000fe200078e0250 */
[----:B------:R-:W-:Y:S01]  /*3280*/  LOP3.LUT R55, R5, 0x2, RZ, 0xfc, !PT ;  /* 0x0000000205377812 */ /* 0x000fe200078efcff */
[C---:B------:R-:W-:Y:S01]  /*3290*/  IMAD R82, R3.reuse, R49, R82 ;  /* 0x0000003103527224 */ /* 0x040fe200078e0252 */
[----:B------:R-:W-:Y:S01]  /*32a0*/  ISETP.GT.U32.AND P4, PT, R3, R76, PT ;  /* 0x0000004c0300720c */ /* 0x000fe20003f84070 */
[----:B------:R-:W-:Y:S01]  /*32b0*/  @!P6 IMAD.IADD R78, R78, 0x1, -R3 ;  /* 0x000000014e4ee824 */ /* 0x000fe200078e0a03 */
[----:B------:R-:W-:Y:S01]  /*32c0*/  LOP3.LUT R49, R5, 0x8, RZ, 0xfc, !PT ;  /* 0x0000000805317812 */ /* 0x000fe200078efcff */
[----:B------:R-:W-:Y:S01]  /*32d0*/  IMAD.MOV R51, RZ, RZ, -R51 ;  /* 0x000000ffff337224 */ /* 0x000fe200078e0a33 */
[----:B------:R-:W-:Y:S01]  /*32e0*/  IABS R96, R55 ;  /* 0x0000003700607213 */ /* 0x000fe20000000000 */
[----:B------:R-:W-:Y:S01]  /*32f0*/  @!P0 IMAD.MOV R74, RZ, RZ, -R74 ;  /* 0x000000ffff4a8224 */ /* 0x000fe200078e0a4a */
[C---:B------:R-:W-:Y:S01]  /*3300*/  ISETP.GT.U32.AND P6, PT, R3.reuse, R78, PT ;  /* 0x0000004e0300720c */ /* 0x040fe20003fc4070 */
[----:B------:R-:W-:Y:S01]  /*3310*/  IMAD.HI.U32 R53, R4, R86, RZ ;  /* 0x0000005604357227 */ /* 0x000fe200078e00ff */
[----:B------:R-:W-:-:S02]  /*3320*/  ISETP.GT.U32.AND P0, PT, R3, R80, PT ;  /* 0x000000500300720c */ /* 0x000fc40003f04070 */
[----:B------:R-:W-:Y:S01]  /*3330*/  IABS R90, R49 ;  /* 0x00000031005a7213 */ /* 0x000fe20000000000 */
[----:B------:R-:W-:-:S04]  /*3340*/  IMAD.HI.U32 R47, R4, R88, RZ ;  /* 0x00000058042f7227 */ /* 0x000fc800078e00ff */
[----:B------:R-:W-:Y:S01]  /*3350*/  @!P4 IMAD.IADD R76, R76, 0x1, -R3 ;  /* 0x000000014c4cc824 */ /* 0x000fe200078e0a03 */
[C---:B------:R-:W-:Y:S01]  /*3360*/  ISETP.GT.U32.AND P4, PT, R3.reuse, R82, PT ;  /* 0x000000520300720c */ /* 0x040fe20003f84070 */
[----:B------:R-:W-:Y:S01]  /*3370*/  IMAD R84, R3, R51, R84 ;  /* 0x0000003303547224 */ /* 0x000fe200078e0254 */
[----:B------:R-:W-:Y:S01]  /*3380*/  LOP3.LUT R51, R5, 0x6, RZ, 0xfc, !PT ;  /* 0x0000000605337812 */ /* 0x000fe200078efcff */
[----:B------:R-:W-:Y:S02]  /*3390*/  IMAD.MOV R53, RZ, RZ, -R53 ;  /* 0x000000ffff357224 */ /* 0x000fe400078e0a35 */
[----:B------:R-:W-:Y:S01]  /*33a0*/  IMAD.MOV R47, RZ, RZ, -R47 ;  /* 0x000000ffff2f7224 */ /* 0x000fe200078e0a2f */
[----:B------:R-:W-:Y:S01]  /*33b0*/  IABS R92, R51 ;  /* 0x00000033005c7213 */ /* 0x000fe20000000000 */
[----:B------:R-:W-:Y:S01]  /*33c0*/  @!P6 IMAD.IADD R78, R78, 0x1, -R3 ;  /* 0x000000014e4ee824 */ /* 0x000fe200078e0a03 */
[C---:B------:R-:W-:Y:S01]  /*33d0*/  ISETP.GT.U32.AND P6, PT, R3.reuse, R84, PT ;  /* 0x000000540300720c */ /* 0x040fe20003fc4070 */
[----:B------:R-:W-:Y:S01]  /*33e0*/  IMAD R86, R3, R53, R86 ;  /* 0x0000003503567224 */ /* 0x000fe200078e0256 */
[----:B------:R-:W-:Y:S01]  /*33f0*/  LOP3.LUT R53, R5, 0x4, RZ, 0xfc, !PT ;  /* 0x0000000405357812 */ /* 0x000fe200078efcff */
[----:B------:R-:W-:-:S02]  /*3400*/  IMAD R88, R3, R47, R88 ;  /* 0x0000002f03587224 */ /* 0x000fc400078e0258 */
[--C-:B------:R-:W-:Y:S01]  /*3410*/  @!P0 IMAD.IADD R80, R80, 0x1, -R3.reuse ;  /* 0x0000000150508824 */ /* 0x100fe200078e0a03 */
[C---:B------:R-:W-:Y:S01]  /*3420*/  ISETP.GT.U32.AND P0, PT, R3.reuse, R86, PT ;  /* 0x000000560300720c */ /* 0x040fe20003f04070 */
[----:B------:R-:W-:Y:S01]  /*3430*/  @!P4 IMAD.IADD R82, R82, 0x1, -R3 ;  /* 0x000000015252c824 */ /* 0x000fe200078e0a03 */
[----:B------:R-:W-:Y:S01]  /*3440*/  ISETP.GT.U32.AND P4, PT, R3, R88, PT ;  /* 0x000000580300720c */ /* 0x000fe20003f84070 */
[----:B------:R-:W-:Y:S01]  /*3450*/  IMAD.HI.U32 R47, R4, R92, RZ ;  /* 0x0000005c042f7227 */ /* 0x000fe200078e00ff */
[----:B------:R-:W-:-:S03]  /*3460*/  IABS R94, R53 ;  /* 0x00000035005e7213 */ /* 0x000fc60000000000 */
[----:B------:R-:W-:Y:S01]  /*3470*/  @!P6 IMAD.IADD R84, R84, 0x1, -R3 ;  /* 0x000000015454e824 */ /* 0x000fe200078e0a03 */
[----:B------:R-:W-:Y:S01]  /*3480*/  ISETP.GT.U32.AND P6, PT, R3, R80, PT ;  /* 0x000000500300720c */ /* 0x000fe20003fc4070 */
[----:B------:R-:W-:Y:S02]  /*3490*/  IMAD.MOV R47, RZ, RZ, -R47 ;  /* 0x000000ffff2f7224 */ /* 0x000fe400078e0a2f */
[----:B------:R-:W-:-:S04]  /*34a0*/  IMAD.HI.U32 R5, R4, R90, RZ ;  /* 0x0000005a04057227 */ /* 0x000fc800078e00ff */
[----:B------:R-:W-:Y:S01]  /*34b0*/  @!P1 IMAD.MOV R76, RZ, RZ, -R76 ;  /* 0x000000ffff4c9224 */ /* 0x000fe200078e0a4c */
[C---:B------:R-:W-:Y:S01]  /*34c0*/  ISETP.GT.U32.AND P1, PT, R3.reuse, R84, PT ;  /* 0x000000540300720c */ /* 0x040fe20003f24070 */
[----:B------:R-:W-:Y:S02]  /*34d0*/  IMAD R92, R3, R47, R92 ;  /* 0x0000002f035c7224 */ /* 0x000fe400078e025c */
[----:B------:R-:W-:-:S04]  /*34e0*/  IMAD.HI.U32 R47, R4, R98, RZ ;  /* 0x00000062042f7227 */ /* 0x000fc800078e00ff */
[----:B------:R-:W-:Y:S01]  /*34f0*/  @!P0 IMAD.IADD R86, R86, 0x1, -R3 ;  /* 0x0000000156568824 */ /* 0x000fe200078e0a03 */
[C---:B------:R-:W-:Y:S01]  /*3500*/  ISETP.GT.U32.AND P0, PT, R3.reuse, R82, PT ;  /* 0x000000520300720c */ /* 0x040fe20003f04070 */
[----:B------:R-:W-:Y:S02]  /*3510*/  IMAD.MOV R5, RZ, RZ, -R5 ;  /* 0x000000ffff057224 */ /* 0x000fe400078e0a05 */
[----:B------:R-:W-:Y:S02]  /*3520*/  @!P4 IMAD.IADD R88, R88, 0x1, -R3 ;  /* 0x000000015858c824 */ /* 0x000fe400078e0a03 */
[----:B------:R-:W-:Y:S02]  /*3530*/  IMAD.MOV R47, RZ, RZ, -R47 ;  /* 0x000000ffff2f7224 */ /* 0x000fe400078e0a2f */
[----:B------:R-:W-:Y:S01]  /*3540*/  @!P3 IMAD.MOV R78, RZ, RZ, -R78 ;  /* 0x000000ffff4eb224 */ /* 0x000fe200078e0a4e */
[C---:B------:R-:W-:Y:S01]  /*3550*/  ISETP.GT.U32.AND P3, PT, R3.reuse, R86, PT ;  /* 0x000000560300720c */ /* 0x040fe20003f64070 */
[C---:B------:R-:W-:Y:S01]  /*3560*/  IMAD R90, R3.reuse, R5, R90 ;  /* 0x00000005035a7224 */ /* 0x040fe200078e025a */
[----:B------:R-:W-:Y:S01]  /*3570*/  ISETP.GT.U32.AND P4, PT, R3, R88, PT ;  /* 0x000000580300720c */ /* 0x000fe20003f84070 */
[----:B------:R-:W-:-:S04]  /*3580*/  IMAD.HI.U32 R5, R4, R94, RZ ;  /* 0x0000005e04057227 */ /* 0x000fc800078e00ff */
[C---:B------:R-:W-:Y:S02]  /*3590*/  IMAD R98, R3.reuse, R47, R98 ;  /* 0x0000002f03627224 */ /* 0x040fe400078e0262 */
[----:B------:R-:W-:Y:S01]  /*35a0*/  @!P6 IMAD.IADD R80, R80, 0x1, -R3 ;  /* 0x000000015050e824 */ /* 0x000fe200078e0a03 */
[C---:B------:R-:W-:Y:S01]  /*35b0*/  ISETP.GT.U32.AND P6, PT, R3.reuse, R90, PT ;  /* 0x0000005a0300720c */ /* 0x040fe20003fc4070 */
[----:B------:R-:W-:Y:S02]  /*35c0*/  IMAD.MOV R5, RZ, RZ, -R5 ;  /* 0x000000ffff057224 */ /* 0x000fe400078e0a05 */
[----:B------:R-:W-:Y:S01]  /*35d0*/  @!P1 IMAD.IADD R84, R84, 0x1, -R3 ;  /* 0x0000000154549824 */ /* 0x000fe200078e0a03 */
[----:B------:R-:W-:Y:S01]  /*35e0*/  ISETP.GT.U32.AND P1, PT, R3, R98, PT ;  /* 0x000000620300720c */ /* 0x000fe20003f24070 */
[----:B------:R-:W-:-:S04]  /*35f0*/  IMAD.HI.U32 R4, R4, R96, RZ ;  /* 0x0000006004047227 */ /* 0x000fc800078e00ff */
[--C-:B------:R-:W-:Y:S01]  /*3600*/  @!P0 IMAD.IADD R82, R82, 0x1, -R3.reuse ;  /* 0x0000000152528824 */ /* 0x100fe200078e0a03 */
[C---:B------:R-:W-:Y:S01]  /*3610*/  ISETP.GT.U32.AND P0, PT, R3.reuse, R92, PT ;  /* 0x0000005c0300720c */ /* 0x040fe20003f04070 */
[----:B------:R-:W-:Y:S02]  /*3620*/  IMAD R94, R3, R5, R94 ;  /* 0x00000005035e7224 */ /* 0x000fe400078e025e */
[----:B------:R-:W-:Y:S02]  /*3630*/  IMAD.MOV R4, RZ, RZ, -R4 ;  /* 0x000000ffff047224 */ /* 0x000fe400078e0a04 */
[--C-:B------:R-:W-:Y:S01]  /*3640*/  @!P3 IMAD.IADD R86, R86, 0x1, -R3.reuse ;  /* 0x000000015656b824 */ /* 0x100fe200078e0a03 */
[----:B------:R-:W-:Y:S01]  /*3650*/  ISETP.GE.AND P3, PT, R57, RZ, PT ;  /* 0x000000ff3900720c */ /* 0x000fe20003f66270 */
[----:B------:R-:W-:Y:S01]  /*3660*/  @!P4 IMAD.IADD R88, R88, 0x1, -R3 ;  /* 0x000000015858c824 */ /* 0x000fe200078e0a03 */
[C---:B------:R-:W-:Y:S01]  /*3670*/  ISETP.GT.U32.AND P4, PT, R3.reuse, R94, PT ;  /* 0x0000005e0300720c */ /* 0x040fe20003f84070 */
[----:B------:R-:W-:-:S02]  /*3680*/  IMAD R96, R3, R4, R96 ;  /* 0x0000000403607224 */ /* 0x000fc400078e0260 */
[--C-:B------:R-:W-:Y:S01]  /*3690*/  @!P6 IMAD.IADD R90, R90, 0x1, -R3.reuse ;  /* 0x000000015a5ae824 */ /* 0x100fe200078e0a03 */
[----:B------:R-:W-:Y:S01]  /*36a0*/  ISETP.GE.AND P6, PT, R59, RZ, PT ;  /* 0x000000ff3b00720c */ /* 0x000fe20003fc6270 */
[--C-:B------:R-:W-:Y:S01]  /*36b0*/  @!P1 IMAD.IADD R98, R98, 0x1, -R3.reuse ;  /* 0x0000000162629824 */ /* 0x100fe200078e0a03 */
[----:B------:R-:W-:Y:S01]  /*36c0*/  ISETP.GT.U32.AND P1, PT, R3, R96, PT ;  /* 0x000000600300720c */ /* 0x000fe20003f24070 */
[--C-:B------:R-:W-:Y:S01]  /*36d0*/  @!P0 IMAD.IADD R92, R92, 0x1, -R3.reuse ;  /* 0x000000015c5c8824 */ /* 0x100fe200078e0a03 */
[----:B------:R-:W-:Y:S01]  /*36e0*/  ISETP.GE.AND P0, PT, R61, RZ, PT ;  /* 0x000000ff3d00720c */ /* 0x000fe20003f06270 */
[----:B------:R-:W-:Y:S02]  /*36f0*/  IMAD.U32 R4, RZ, RZ, UR12 ;  /* 0x0000000cff047e24 */ /* 0x000fe4000f8e00ff */
[----:B------:R-:W-:Y:S01]  /*3700*/  @!P3 IMAD.MOV R82, RZ, RZ, -R82 ;  /* 0x000000ffff52b224 */ /* 0x000fe200078e0a52 */
[C---:B------:R-:W-:Y:S01]  /*3710*/  ISETP.GT.U32.AND P3, PT, R3.reuse, R92, PT ;  /* 0x0000005c0300720c */ /* 0x040fe20003f64070 */
[--C-:B------:R-:W-:Y:S01]  /*3720*/  @!P4 IMAD.IADD R94, R94, 0x1, -R3.reuse ;  /* 0x000000015e5ec824 */ /* 0x100fe200078e0a03 */
[C---:B------:R-:W-:Y:S01]  /*3730*/  ISETP.GT.U32.AND P4, PT, R3.reuse, R98, PT ;  /* 0x000000620300720c */ /* 0x040fe20003f84070 */
[----:B------:R-:W-:Y:S01]  /*3740*/  @!P2 IMAD.MOV R80, RZ, RZ, -R80 ;  /* 0x000000ffff50a224 */ /* 0x000fe200078e0a50 */
[C---:B------:R-:W-:Y:S01]  /*3750*/  ISETP.GT.U32.AND P2, PT, R3.reuse, R90, PT ;  /* 0x0000005a0300720c */ /* 0x040fe20003f44070 */
[----:B------:R-:W-:Y:S01]  /*3760*/  @!P6 IMAD.MOV R84, RZ, RZ, -R84 ;  /* 0x000000ffff54e224 */ /* 0x000fe200078e0a54 */
[----:B------:R-:W-:Y:S01]  /*3770*/  ISETP.GT.U32.AND P6, PT, R3, R94, PT ;  /* 0x0000005e0300720c */ /* 0x000fe20003fc4070 */
[----:B------:R-:W-:Y:S01]  /*3780*/  @!P1 IMAD.IADD R96, R96, 0x1, -R3 ;  /* 0x0000000160609824 */ /* 0x000fe200078e0a03 */
[----:B------:R-:W-:Y:S01]  /*3790*/  SHF.R.U32.HI R4, RZ, 0x4, R4 ;  /* 0x00000004ff047819 */ /* 0x000fe20000011604 */
[----:B------:R-:W-:Y:S01]  /*37a0*/  @!P0 IMAD.MOV R86, RZ, RZ, -R86 ;  /* 0x000000ffff568224 */ /* 0x000fe200078e0a56 */
[----:B------:R-:W-:-:S02]  /*37b0*/  ISETP.GE.AND P1, PT, R49, RZ, PT ;  /* 0x000000ff3100720c */ /* 0x000fc40003f26270 */
[----:B------:R-:W-:Y:S01]  /*37c0*/  SGXT.U32 R153, R4, 0xe ;  /* 0x0000000e0499781a */ /* 0x000fe20000000000 */
[----:B------:R-:W-:Y:S01]  /*37d0*/  IMAD.MOV.U32 R4, RZ, RZ, RZ ;  /* 0x000000ffff047224 */ /* 0x000fe200078e00ff */
[----:B------:R-:W-:Y:S01]  /*37e0*/  ISETP.GT.U32.AND P0, PT, R3, R96, PT ;  /* 0x000000600300720c */ /* 0x000fe20003f04070 */
[--C-:B------:R-:W-:Y:S01]  /*37f0*/  @!P3 IMAD.IADD R92, R92, 0x1, -R3.reuse ;  /* 0x000000015c5cb824 */ /* 0x100fe200078e0a03 */
[----:B------:R-:W-:Y:S01]  /*3800*/  IADD3 R5, P3, R153, 0x80, RZ ;  /* 0x0000008099057810 */ /* 0x000fe20007f7e0ff */
[--C-:B------:R-:W-:Y:S01]  /*3810*/  @!P2 IMAD.IADD R90, R90, 0x1, -R3.reuse ;  /* 0x000000015a5aa824 */ /* 0x100fe200078e0a03 */
[----:B------:R-:W-:Y:S01]  /*3820*/  ISETP.GE.AND P2, PT, R63, RZ, PT ;  /* 0x000000ff3f00720c */ /* 0x000fe20003f46270 */
[--C-:B------:R-:W-:Y:S01]  /*3830*/  @!P4 IMAD.IADD R98, R98, 0x1, -R3.reuse ;  /* 0x000000016262c824 */ /* 0x100fe200078e0a03 */
[----:B------:R-:W-:Y:S01]  /*3840*/  IADD3.X R4, R4, 0x40000040, RZ, P3, !PT ;  /* 0x4000004004047810 */ /* 0x000fe20001ffe4ff */
[--C-:B------:R-:W-:Y:S01]  /*3850*/  @!P6 IMAD.IADD R94, R94, 0x1, -R3.reuse ;  /* 0x000000015e5ee824 */ /* 0x100fe200078e0a03 */
[----:B------:R-:W-:Y:S01]  /*3860*/  ISETP.GE.AND P4, PT, R51, RZ, PT ;  /* 0x000000ff3300720c */ /* 0x000fe20003f86270 */
[----:B------:R-:W-:Y:S01]  /*3870*/  @!P1 IMAD.MOV R90, RZ, RZ, -R90 ;  /* 0x000000ffff5a9224 */ /* 0x000fe200078e0a5a */
[----:B------:R-:W-:Y:S01]  /*3880*/  ISETP.GE.AND P6, PT, R53, RZ, PT ;  /* 0x000000ff3500720c */ /* 0x000fe20003fc6270 */
[----:B------:R-:W-:Y:S01]  /*3890*/  @!P5 IMAD.MOV R98, RZ, RZ, -R98 ;  /* 0x000000ffff62d224 */ /* 0x000fe200078e0a62 */
[----:B------:R-:W-:Y:S01]  /*38a0*/  ISETP.GE.AND P3, PT, R55, RZ, PT ;  /* 0x000000ff3700720c */ /* 0x000fe20003f66270 */
[----:B------:R-:W-:Y:S01]  /*38b0*/  @!P0 IMAD.IADD R96, R96, 0x1, -R3 ;  /* 0x0000000160608824 */ /* 0x000fe200078e0a03 */
[----:B------:R-:W-:Y:S01]  /*38c0*/  R2UR UR5, R4 ;  /* 0x00000000040572ca */ /* 0x000fe200000e0000 */
[----:B------:R-:W-:Y:S01]  /*38d0*/  IMAD R3, R2, UR8, RZ ;  /* 0x0000000802037c24 */ /* 0x000fe2000f8e02ff */
[----:B------:R-:W-:Y:S01]  /*38e0*/  ISETP.NE.AND P0, PT, R89, RZ, PT ;  /* 0x000000ff5900720c */ /* 0x000fe20003f05270 */
[----:B------:R-:W-:Y:S01]  /*38f0*/  @!P2 IMAD.MOV R88, RZ, RZ, -R88 ;  /* 0x000000ffff58a224 */ /* 0x000fe200078e0a58 */
[----:B------:R-:W-:Y:S01]  /*3900*/  LOP3.LUT R4, RZ, R89, RZ, 0x33, !PT ;  /* 0x00000059ff047212 */ /* 0x000fe200078e33ff */
[----:B------:R-:W-:Y:S01]  /*3910*/  ULDC UR8, c[0x0][0x240] ;  /* 0x0000900000087ab9 */ /* 0x000fe20000000800 */
[----:B------:R-:W-:Y:S01]  /*3920*/  LEA R2, P1, R3, UR16, 0x1 ;  /* 0x0000001003027c11 */ /* 0x000fe2000f8208ff */
[----:B------:R-:W-:Y:S01]  /*3930*/  @!P4 IMAD.MOV R92, RZ, RZ, -R92 ;  /* 0x000000ffff5cc224 */ /* 0x000fe200078e0a5c */
[C---:B------:R-:W-:Y:S01]  /*3940*/  SEL R6, R4.reuse, R6, !P0 ;  /* 0x0000000604067207 */ /* 0x040fe20004000000 */
[----:B------:R-:W-:Y:S01]  /*3950*/  @!P6 IMAD.MOV R94, RZ, RZ, -R94 ;  /* 0x000000ffff5ee224 */ /* 0x000fe200078e0a5e */
[C---:B------:R-:W-:Y:S01]  /*3960*/  SEL R8, R4.reuse, R8, !P0 ;  /* 0x0000000804087207 */ /* 0x040fe20004000000 */
[----:B------:R-:W-:Y:S01]  /*3970*/  @!P3 IMAD.MOV R96, RZ, RZ, -R96 ;  /* 0x000000ffff60b224 */ /* 0x000fe200078e0a60 */
[----:B------:R-:W-:Y:S01]  /*3980*/  SEL R9, R4, R9, !P0 ;  /* 0x0000000904097207 */ /* 0x000fe20004000000 */
[----:B------:R-:W-:Y:S01]  /*3990*/  IMAD R6, R6, UR8, RZ ;  /* 0x0000000806067c24 */ /* 0x000fe2000f8e02ff */
[----:B------:R-:W-:Y:S01]  /*39a0*/  SEL R11, R4, R11, !P0 ;  /* 0x0000000b040b7207 */ /* 0x000fe20004000000 */
[----:B------:R-:W-:Y:S01]  /*39b0*/  IMAD R8, R8, UR8, RZ ;  /* 0x0000000808087c24 */ /* 0x000fe2000f8e02ff */
[C---:B------:R-:W-:Y:S01]  /*39c0*/  SEL R12, R4.reuse, R12, !P0 ;  /* 0x0000000c040c7207 */ /* 0x040fe20004000000 */
[----:B------:R-:W-:Y:S01]  /*39d0*/  IMAD R9, R9, UR8, RZ ;  /* 0x0000000809097c24 */ /* 0x000fe2000f8e02ff */
[----:B------:R-:W-:Y:S01]  /*39e0*/  LEA.HI.X.SX32 R3, R3, UR17, 0x1, P1 ;  /* 0x0000001103037c11 */ /* 0x000fe200088f0eff */
[----:B------:R-:W-:Y:S01]  /*39f0*/  ULDC.64 UR16, c[0x0][0x218] ;  /* 0x0000860000107ab9 */ /* 0x000fe20000000a00 */
[C---:B------:R-:W-:Y:S01]  /*3a00*/  SEL R13, R4.reuse, R13, !P0 ;  /* 0x0000000d040d7207 */ /* 0x040fe20004000000 */
[----:B------:R-:W-:Y:S01]  /*3a10*/  IMAD R11, R11, UR8, RZ ;  /* 0x000000080b0b7c24 */ /* 0x000fe2000f8e02ff */
[----:B------:R-:W-:Y:S01]  /*3a20*/  SEL R15, R4, R15, !P0 ;  /* 0x0000000f040f7207 */ /* 0x000fe20004000000 */
[----:B------:R-:W-:Y:S01]  /*3a30*/  IMAD R12, R12, UR8, RZ ;  /* 0x000000080c0c7c24 */ /* 0x000fe2000f8e02ff */
[C---:B------:R-:W-:Y:S01]  /*3a40*/  SEL R16, R4.reuse, R16, !P0 ;  /* 0x0000001004107207 */ /* 0x040fe20004000000 */
[----:B------:R-:W-:Y:S01]  /*3a50*/  IMAD R13, R13, UR8, RZ ;  /* 0x000000080d0d7c24 */ /* 0x000fe2000f8e02ff */
[C---:B------:R-:W-:Y:S01]  /*3a60*/  SEL R17, R4.reuse, R17, !P0 ;  /* 0x0000001104117207 */ /* 0x040fe20004000000 */
[----:B------:R-:W-:Y:S01]  /*3a70*/  IMAD R15, R15, UR8, RZ ;  /* 0x000000080f0f7c24 */ /* 0x000fe2000f8e02ff */
[----:B------:R-:W-:Y:S01]  /*3a80*/  SEL R18, R4, R18, !P0 ;  /* 0x0000001204127207 */ /* 0x000fe20004000000 */
        /* <DEDUP_REMOVED lines=107> */
[----:B------:R-:W-:Y:S01]  /*4140*/  R2UR UR4, R5 ;  /* 0x00000000050472ca */ /* 0x000fe200000e0000 */
[----:B------:R-:W-:Y:S01]  /*4150*/  IMAD R94, R94, UR8, RZ ;  /* 0x000000085e5e7c24 */ /* 0x000fe2000f8e02ff */
[----:B------:R-:W-:Y:S01]  /*4160*/  SEL R4, R4, R98, !P0 ;  /* 0x0000006204047207 */ /* 0x000fe20004000000 */
[----:B------:R-:W-:Y:S01]  /*4170*/  IMAD R96, R96, UR8, RZ ;  /* 0x0000000860607c24 */ /* 0x000fe2000f8e02ff */
[----:B------:R-:W-:-:S02]  /*4180*/  LEA R5, P6, R6, UR16, 0x1 ;  /* 0x0000001006057c11 */ /* 0x000fc4000f8c08ff */
[----:B------:R-:W-:Y:S02]  /*4190*/  CS2R R98, SRZ ;  /* 0x0000000000627805 */ /* 0x000fe4000001ff00 */
[----:B------:R-:W-:Y:S01]  /*41a0*/  LEA R7, P5, R8, UR16, 0x1 ;  /* 0x0000001008077c11 */ /* 0x000fe2000f8a08ff */
[----:B------:R-:W-:Y:S01]  /*41b0*/  IMAD R248, R4, UR8, RZ ;  /* 0x0000000804f87c24 */ /* 0x000fe2000f8e02ff */
[C---:B------:R-:W-:Y:S01]  /*41c0*/  LEA R4, P3, R9.reuse, UR16, 0x1 ;  /* 0x0000001009047c11 */ /* 0x040fe2000f8608ff */
[----:B------:R0:W-:Y:S01]  /*41d0*/  STL [R1+0x20], R5 ;  /* 0x0000200501007387 */ /* 0x0001e20000100800 */
[----:B------:R-:W-:Y:S01]  /*41e0*/  LEA.HI.X.SX32 R8, R8, UR17, 0x1, P5 ;  /* 0x0000001108087c11 */ /* 0x000fe2000a8f0eff */
[----:B------:R-:W-:Y:S01]  /*41f0*/  ULDC UR8, c[0x0][0x23c] ;  /* 0x00008f0000087ab9 */ /* 0x000fe20000000800 */
[----:B------:R-:W-:Y:S01]  /*4200*/  LEA.HI.X.SX32 R9, R9, UR17, 0x1, P3 ;  /* 0x0000001109097c11 */ /* 0x000fe200098f0eff */
[----:B------:R1:W-:Y:S01]  /*4210*/  STL [R1+0x18], R7 ;  /* 0x0000180701007387 */ /* 0x0003e20000100800 */
[----:B------:R-:W-:Y:S01]  /*4220*/  IMAD R251, R251, UR8, RZ ;  /* 0x00000008fbfb7c24 */ /* 0x000fe2000f8e02ff */
[----:B------:R-:W-:-:S02]  /*4230*/  UIADD3.64 UR36, UR4, 0x80, URZ ;  /* 0x0000008004247897 */ /* 0x000fc4000fffe03f */
[----:B------:R2:W-:Y:S01]  /*4240*/  STL [R1+0x10], R4 ;  /* 0x0000100401007387 */ /* 0x0005e20000100800 */
[----:B------:R-:W-:Y:S01]  /*4250*/  UIADD3.64 UR32, UR4, 0x100, URZ ;  /* 0x0000010004207897 */ /* 0x000fe2000fffe03f */
[C---:B0-----:R-:W-:Y:S01]  /*4260*/  LEA R5, P2, R11.reuse, UR16, 0x1 ;  /* 0x000000100b057c11 */ /* 0x041fe2000f8408ff */
[----:B------:R-:W-:Y:S01]  /*4270*/  UIADD3.64 UR28, UR4, 0x180, URZ ;  /* 0x00000180041c7897 */ /* 0x000fe2000fffe03f */
[----:B------:R-:W-:Y:S01]  /*4280*/  SHF.R.S32.HI R252, RZ, 0x1f, R251 ;  /* 0x0000001ffffc7819 */ /* 0x000fe200000114fb */
[----:B------:R-:W-:Y:S01]  /*4290*/  UIADD3.64 UR24, UR4, 0x200, URZ ;  /* 0x0000020004187897 */ /* 0x000fe2000fffe03f */
[C---:B-1----:R-:W-:Y:S01]  /*42a0*/  LEA R7, P1, R12.reuse, UR16, 0x1 ;  /* 0x000000100c077c11 */ /* 0x042fe2000f8208ff */
[----:B------:R0:W-:Y:S01]  /*42b0*/  STL [R1+0x8], R5 ;  /* 0x0000080501007387 */ /* 0x0001e20000100800 */
[----:B------:R-:W-:Y:S01]  /*42c0*/  LEA.HI.X.SX32 R10, R11, UR17, 0x1, P2 ;  /* 0x000000110b0a7c11 */ /* 0x000fe200090f0eff */
[----:B------:R-:W-:Y:S01]  /*42d0*/  UIADD3.64 UR20, UR4, 0x280, URZ ;  /* 0x0000028004147897 */ /* 0x000fe2000fffe03f */
[----:B--2---:R-:W-:Y:S01]  /*42e0*/  LEA R4, P0, R13, UR16, 0x1 ;  /* 0x000000100d047c11 */ /* 0x004fe2000f8008ff */
[----:B------:R1:W-:Y:S01]  /*42f0*/  STL [R1], R7 ;  /* 0x0000000701007387 */ /* 0x0003e20000100800 */
[----:B------:R-:W-:-:S02]  /*4300*/  LEA.HI.X.SX32 R11, R12, UR17, 0x1, P1 ;  /* 0x000000110c0b7c11 */ /* 0x000fc400088f0eff */
[----:B------:R-:W-:Y:S02]  /*4310*/  LEA.HI.X.SX32 R12, R13, UR17, 0x1, P0 ;  /* 0x000000110d0c7c11 */ /* 0x000fe400080f0eff */
[C---:B------:R-:W-:Y:S01]  /*4320*/  SHF.L.U64.HI R252, R251.reuse, 0x1, R252 ;  /* 0x00000001fbfc7819 */ /* 0x040fe200000102fc */
[----:B------:R-:W-:Y:S01]  /*4330*/  IMAD.SHL.U32 R251, R251, 0x2, RZ ;  /* 0x00000002fbfb7824 */ /* 0x000fe200078e00ff */
[C---:B0-----:R-:W-:Y:S02]  /*4340*/  LEA R5, P4, R15.reuse, UR16, 0x1 ;  /* 0x000000100f057c11 */ /* 0x041fe4000f8808ff */
[----:B-1----:R-:W-:Y:S02]  /*4350*/  LEA.HI.X.SX32 R7, R6, UR17, 0x1, P6 ;  /* 0x0000001106077c11 */ /* 0x002fe4000b0f0eff */
[C---:B------:R-:W-:Y:S02]  /*4360*/  LEA R6, P6, R16.reuse, UR16, 0x1 ;  /* 0x0000001010067c11 */ /* 0x040fe4000f8c08ff */
[----:B------:R-:W-:Y:S01]  /*4370*/  LEA.HI.X.SX32 R13, R15, UR17, 0x1, P4 ;  /* 0x000000110f0d7c11 */ /* 0x000fe2000a0f0eff */
[----:B------:R0:W-:Y:S01]  /*4380*/  STL [R1+0x24], R7 ;  /* 0x0000240701007387 */ /* 0x0001e20000100800 */
[----:B------:R-:W-:-:S03]  /*4390*/  LEA.HI.X.SX32 R15, R16, UR17, 0x1, P6 ;  /* 0x00000011100f7c11 */ /* 0x000fc6000b0f0eff */
[----:B------:R1:W-:Y:S04]  /*43a0*/  STL [R1+0x1c], R8 ;  /* 0x00001c0801007387 */ /* 0x0003e80000100800 */
[----:B------:R2:W-:Y:S01]  /*43b0*/  STL [R1+0x14], R9 ;  /* 0x0000140901007387 */ /* 0x0005e20000100800 */
[----:B0-----:R-:W-:-:S03]  /*43c0*/  LEA R7, P5, R17, UR16, 0x1 ;  /* 0x0000001011077c11 */ /* 0x001fc6000f8a08ff */
[----:B------:R0:W-:Y:S01]  /*43d0*/  STL [R1+0xc], R10 ;  /* 0x00000c0a01007387 */ /* 0x0001e20000100800 */
[----:B------:R-:W-:-:S03]  /*43e0*/  LEA.HI.X.SX32 R16, R17, UR17, 0x1, P5 ;  /* 0x0000001111107c11 */ /* 0x000fc6000a8f0eff */
[----:B------:R3:W-:Y:S01]  /*43f0*/  STL [R1+0x28], R11 ;  /* 0x0000280b01007387 */ /* 0x0007e20000100800 */
[C---:B-1----:R-:W-:Y:S02]  /*4400*/  LEA R8, P3, R18.reuse, UR16, 0x1 ;  /* 0x0000001012087c11 */ /* 0x042fe4000f8608ff */
[----:B--2---:R-:W-:Y:S01]  /*4410*/  LEA R9, P2, R19, UR16, 0x1 ;  /* 0x0000001013097c11 */ /* 0x004fe2000f8408ff */
[----:B------:R1:W-:Y:S01]  /*4420*/  STL [R1+0x2c], R12 ;  /* 0x00002c0c01007387 */ /* 0x0003e20000100800 */
[----:B------:R-:W-:Y:S02]  /*4430*/  LEA.HI.X.SX32 R17, R18, UR17, 0x1, P3 ;  /* 0x0000001112117c11 */ /* 0x000fe400098f0eff */
[----:B0-----:R-:W-:Y:S01]  /*4440*/  LEA R10, P1, R20, UR16, 0x1 ;  /* 0x00000010140a7c11 */ /* 0x001fe2000f8208ff */
[----:B------:R0:W-:Y:S01]  /*4450*/  STL [R1+0x30], R13 ;  /* 0x0000300d01007387 */ /* 0x0001e20000100800 */
[----:B---3--:R-:W-:-:S03]  /*4460*/  LEA R11, P0, R21, UR16, 0x1 ;  /* 0x00000010150b7c11 */ /* 0x008fc6000f8008ff */
[----:B------:R2:W-:Y:S01]  /*4470*/  STL [R1+0x34], R15 ;  /* 0x0000340f01007387 */ /* 0x0005e20000100800 */
[----:B-1----:R-:W-:-:S03]  /*4480*/  LEA R12, P4, R22, UR16, 0x1 ;  /* 0x00000010160c7c11 */ /* 0x002fc6000f8808ff */
[----:B------:R1:W-:Y:S01]  /*4490*/  STL [R1+0x38], R16 ;  /* 0x0000381001007387 */ /* 0x0003e20000100800 */
[----:B0-----:R-:W-:Y:S02]  /*44a0*/  LEA R13, P6, R23, UR16, 0x1 ;  /* 0x00000010170d7c11 */ /* 0x001fe4000f8c08ff */
[----:B--2---:R-:W-:Y:S02]  /*44b0*/  LEA R15, P5, R24, UR16, 0x1 ;  /* 0x00000010180f7c11 */ /* 0x004fe4000f8a08ff */
[----:B-1----:R-:W-:-:S03]  /*44c0*/  LEA R16, P3, R25, UR16, 0x1 ;  /* 0x0000001019107c11 */ /* 0x002fc6000f8608ff */
[----:B------:R0:W-:Y:S04]  /*44d0*/  STL [R1+0x4], R15 ;  /* 0x0000040f01007387 */ /* 0x0001e80000100800 */
[----:B------:R1:W-:Y:S04]  /*44e0*/  STL [R1+0x3c], R17 ;  /* 0x00003c1101007387 */ /* 0x0003e80000100800 */
[----:B------:R2:W-:Y:S01]  /*44f0*/  STL [R1+0x114], R16 ;  /* 0x0001141001007387 */ /* 0x0005e20000100800 */
[----:B0-----:R-:W-:Y:S02]  /*4500*/  LEA.HI.X.SX32 R15, R19, UR17, 0x1, P2 ;  /* 0x00000011130f7c11 */ /* 0x001fe400090f0eff */
[----:B-1----:R-:W-:-:S03]  /*4510*/  LEA R17, P2, R26, UR16, 0x1 ;  /* 0x000000101a117c11 */ /* 0x002fc6000f8408ff */
[----:B------:R0:W-:Y:S01]  /*4520*/  STL [R1+0x40], R15 ;  /* 0x0000400f01007387 */ /* 0x0001e20000100800 */
[----:B--2---:R-:W-:-:S03]  /*4530*/  LEA.HI.X.SX32 R16, R20, UR17, 0x1, P1 ;  /* 0x0000001114107c11 */ /* 0x004fc600088f0eff */
[----:B------:R1:W-:Y:S04]  /*4540*/  STL [R1+0x118], R17 ;  /* 0x0001181101007387 */ /* 0x0003e80000100800 */
[----:B------:R2:W-:Y:S01]  /*4550*/  STL [R1+0x44], R16 ;  /* 0x0000441001007387 */ /* 0x0005e20000100800 */
[----:B0-----:R-:W-:Y:S02]  /*4560*/  LEA R15, P1, R27, UR16, 0x1 ;  /* 0x000000101b0f7c11 */ /* 0x001fe4000f8208ff */
[----:B-1----:R-:W-:-:S03]  /*4570*/  LEA.HI.X.SX32 R17, R21, UR17, 0x1, P0 ;  /* 0x0000001115117c11 */ /* 0x002fc600080f0eff */
[----:B------:R0:W-:Y:S01]  /*4580*/  STL [R1+0x11c], R15 ;  /* 0x00011c0f01007387 */ /* 0x0001e20000100800 */
[----:B--2---:R-:W-:-:S03]  /*4590*/  LEA R16, P0, R28, UR16, 0x1 ;  /* 0x000000101c107c11 */ /* 0x004fc6000f8008ff */
        /* <DEDUP_REMOVED lines=15> */
[----:B------:R-:W-:Y:S02]  /*4690*/  CS2R R24, SRZ ;  /* 0x0000000000187805 */ /* 0x000fe4000001ff00 */
[----:B-1----:R-:W-:Y:S01]  /*46a0*/  LEA R17, P3, R32, UR16, 0x1 ;  /* 0x0000001020117c11 */ /* 0x002fe2000f8608ff */
[----:B------:R0:W-:Y:S01]  /*46b0*/  STL [R1+0x58], R15 ;  /* 0x0000580f01007387 */ /* 0x0001e20000100800 */
[----:B--2---:R-:W-:-:S03]  /*46c0*/  LEA.HI.X.SX32 R16, R26, UR17, 0x1, P2 ;  /* 0x000000111a107c11 */ /* 0x004fc600090f0eff */
[----:B------:R1:W-:Y:S04]  /*46d0*/  STL [R1+0x130], R17 ;  /* 0x0001301101007387 */ /* 0x0003e80000100800 */
[----:B------:R2:W-:Y:S01]  /*46e0*/  STL [R1+0x5c], R16 ;  /* 0x00005c1001007387 */ /* 0x0005e20000100800 */
[----:B0-----:R-:W-:Y:S02]  /*46f0*/  LEA R15, P2, R33, UR16, 0x1 ;  /* 0x00000010210f7c11 */ /* 0x001fe4000f8408ff */
[----:B-1----:R-:W-:-:S03]  /*4700*/  LEA.HI.X.SX32 R17, R27, UR17, 0x1, P1 ;  /* 0x000000111b117c11 */ /* 0x002fc600088f0eff */
[----:B------:R0:W-:Y:S01]  /*4710*/  STL [R1+0x134], R15 ;  /* 0x0001340f01007387 */ /* 0x0001e20000100800 */
[----:B------:R-:W-:Y:S02]  /*4720*/  CS2R R26, SRZ ;  /* 0x00000000001a7805 */ /* 0x000fe4000001ff00 */
[----:B--2---:R-:W-:Y:S01]  /*4730*/  LEA R16, P1, R34, UR16, 0x1 ;  /* 0x0000001022107c11 */ /* 0x004fe2000f8208ff */
[----:B------:R1:W-:Y:S04]  /*4740*/  STL [R1+0x60], R17 ;  /* 0x0000601101007387 */ /* 0x0003e80000100800 */
[----:B------:R2:W-:Y:S01]  /*4750*/  STL [R1+0x138], R16 ;  /* 0x0001381001007387 */ /* 0x0005e20000100800 */
[----:B0-----:R-:W-:Y:S02]  /*4760*/  LEA.HI.X.SX32 R15, R28, UR17, 0x1, P0 ;  /* 0x000000111c0f7c11 */ /* 0x001fe400080f0eff */
[----:B-1----:R-:W-:-:S03]  /*4770*/  LEA R17, P0, R35, UR16, 0x1 ;  /* 0x0000001023117c11 */ /* 0x002fc6000f8008ff */
[----:B------:R0:W-:Y:S01]  /*4780*/  STL [R1+0x64], R15 ;  /* 0x0000640f01007387 */ /* 0x0001e20000100800 */
[----:B--2---:R-:W-:-:S03]  /*4790*/  LEA.HI.X.SX32 R16, R29, UR17, 0x1, P4 ;  /* 0x000000111d107c11 */ /* 0x004fc6000a0f0eff */
[----:B------:R1:W-:Y:S01]  /*47a0*/  STL [R1+0x13c], R17 ;  /* 0x00013c1101007387 */ /* 0x0003e20000100800 */
[----:B------:R-:W-:-:S03]  /*47b0*/  CS2R R28, SRZ ;  /* 0x00000000001c7805 */ /* 0x000fc6000001ff00 */
        /* <DEDUP_REMOVED lines=76> */
[----:B------:R-:W-:-:S02]  /*4c80*/  CS2R R46, SRZ ;  /* 0x00000000002e7805 */ /* 0x000fc4000001ff00 */
[----:B-1----:R-:W-:Y:S01]  /*4c90*/  LEA R17, P3, R60, UR16, 0x1 ;  /* 0x000000103c117c11 */ /* 0x002fe2000f8608ff */
        /* <DEDUP_REMOVED lines=99> */
[----:B------:R-:W-:Y:S02]  /*52d0*/  LEA.HI.X.SX32 R248, R248, UR17, 0x1, P6 ;  /* 0x00000011f8f87c11 */ /* 0x000fe4000b0f0eff */
[----:B--2---:R-:W-:Y:S01]  /*52e0*/  LEA.HI.X.SX32 R16, R88, UR17, 0x1, P3 ;  /* 0x0000001158107c11 */ /* 0x004fe200098f0eff */
[----:B------:R1:W-:Y:S01]  /*52f0*/  STL [R1+0xfc], R17 ;  /* 0x0000fc1101007387 */ /* 0x0003e20000100800 */
[----:B------:R-:W-:-:S03]  /*5300*/  CS2R R88, SRZ ;  /* 0x0000000000587805 */ /* 0x000fc6000001ff00 */
[----:B------:R2:W-:Y:S01]  /*5310*/  STL [R1+0x100], R16 ;  /* 0x0001001001007387 */ /* 0x0005e20000100800 */
[----:B0-----:R-:W-:Y:S02]  /*5320*/  LEA.HI.X.SX32 R15, R90, UR17, 0x1, P2 ;  /* 0x000000115a0f7c11 */ /* 0x001fe400090f0eff */
[----:B------:R-:W-:Y:S02]  /*5330*/  CS2R R90, SRZ ;  /* 0x00000000005a7805 */ /* 0x000fe4000001ff00 */
[----:B-1----:R-:W-:Y:S01]  /*5340*/  LEA.HI.X.SX32 R17, R92, UR17, 0x1, P1 ;  /* 0x000000115c117c11 */ /* 0x002fe200088f0eff */
[----:B------:R0:W-:Y:S01]  /*5350*/  STL [R1+0x104], R15 ;  /* 0x0001040f01007387 */ /* 0x0001e20000100800 */
[----:B------:R-:W-:Y:S02]  /*5360*/  CS2R R92, SRZ ;  /* 0x00000000005c7805 */ /* 0x000fe4000001ff00 */
[----:B--2---:R-:W-:Y:S01]  /*5370*/  LEA.HI.X.SX32 R16, R94, UR17, 0x1, P0 ;  /* 0x000000115e107c11 */ /* 0x004fe200080f0eff */
[----:B------:R1:W-:Y:S01]  /*5380*/  STL [R1+0x108], R17 ;  /* 0x0001081101007387 */ /* 0x0003e20000100800 */
[----:B------:R-:W-:-:S03]  /*5390*/  CS2R R94, SRZ ;  /* 0x00000000005e7805 */ /* 0x000fc6000001ff00 */
[----:B------:R1:W-:Y:S01]  /*53a0*/  STL [R1+0x10c], R16 ;  /* 0x00010c1001007387 */ /* 0x0003e20000100800 */
[----:B0-----:R-:W-:Y:S02]  /*53b0*/  LEA.HI.X.SX32 R15, R96, UR17, 0x1, P4 ;  /* 0x00000011600f7c11 */ /* 0x001fe4000a0f0eff */
[----:B------:R-:W-:Y:S01]  /*53c0*/  CS2R R96, SRZ ;  /* 0x0000000000607805 */ /* 0x000fe2000001ff00 */
[----:B------:R-:W-:Y:S02]  /*53d0*/  UIADD3.64 UR16, UR4, 0x300, URZ ;  /* 0x0000030004107897 */ /* 0x000fe4000fffe03f */
[----:B------:R1:W-:Y:S04]  /*53e0*/  STL [R1+0x110], R15 ;  /* 0x0001100f01007387 */ /* 0x0003e80000100800 */
[----:B------:R1:W-:Y:S06]  /*53f0*/  STL [R1+0x1d4], R14 ;  /* 0x0001d40e01007387 */ /* 0x0003ec0000100800 */
.L_x_1:
[----:B-1----:R-:W0:Y:S01]  /*5400*/  LDC R14, c[0x0][0x238] ;  /* 0x00008e00ff0e7b82 */ /* 0x002e220000000800 */
[----:B-----5:R1:W-:Y:S01]  /*5410*/  STL [R1+0x1dc], R0 ;  /* 0x0001dc0001007387 */ /* 0x0203e20000100800 */
[C---:B------:R-:W-:Y:S02]  /*5420*/  ISETP.GT.AND P0, PT, R250.reuse, 0x2, PT ;  /* 0x00000002fa00780c */ /* 0x040fe40003f04270 */
[----:B------:R-:W-:Y:S01]  /*5430*/  PRMT R170, RZ, 0x7610, R170 ;  /* 0x00007610ffaa7816 */ /* 0x000fe200000000aa */
[----:B------:R-:W2:Y:S01]  /*5440*/  LDL R216, [R1+0x4] ;  /* 0x0000040001d87983 */ /* 0x000ea20000100800 */
[C---:B------:R-:W-:Y:S02]  /*5450*/  ISETP.GT.AND P1, PT, R250.reuse, 0x3, PT ;  /* 0x00000003fa00780c */ /* 0x040fe40003f24270 */
[----:B------:R-:W3:Y:S01]  /*5460*/  LDC R22, c[0x0][0x238] ;  /* 0x00008e00ff167b82 */ /* 0x000ee20000000800 */
[----:B------:R-:W-:Y:S02]  /*5470*/  PRMT R159, RZ, 0x7610, R159 ;  /* 0x00007610ff9f7816 */ /* 0x000fe4000000009f */
[----:B------:R-:W-:-:S02]  /*5480*/  ISETP.GT.AND P2, PT, R250, 0x4, PT ;  /* 0x00000004fa00780c */ /* 0x000fc40003f44270 */
[----:B------:R-:W-:-:S03]  /*5490*/  PRMT R182, RZ, 0x7610, R182 ;  /* 0x00007610ffb67816 */ /* 0x000fc600000000b6 */
[----:B-1----:R-:W1:Y:S01]  /*54a0*/  LDC R0, c[0x0][0x238] ;  /* 0x00008e00ff007b82 */ /* 0x002e620000000800 */
[----:B0-----:R-:W-:-:S07]  /*54b0*/  IMAD.SHL.U32 R14, R14, 0x2, RZ ;  /* 0x000000020e0e7824 */ /* 0x001fce00078e00ff */
[----:B------:R-:W0:Y:S01]  /*54c0*/  LDC R16, c[0x0][0x238] ;  /* 0x00008e00ff107b82 */ /* 0x000e220000000800 */
[----:B------:R-:W-:-:S05]  /*54d0*/  IMAD.WIDE R14, R14, 0x2, R2 ;  /* 0x000000020e0e7825 */ /* 0x000fca00078e0202 */
[----:B------:R4:W2:Y:S01]  /*54e0*/  @P0 LDG.E.U16 R170, desc[UR14][R14.64] ;  /* 0x0000000e0eaa0981 */ /* 0x0008a2000c1e1500 */
[----:B------:R-:W-:Y:S01]  /*54f0*/  ISETP.GT.AND P0, PT, R250, 0x5, PT ;  /* 0x00000005fa00780c */ /* 0x000fe20003f04270 */
[----:B---3--:R-:W-:Y:S01]  /*5500*/  IMAD R22, R22, 0x5, RZ ;  /* 0x0000000516167824 */ /* 0x008fe200078e02ff */
[----:B------:R-:W-:Y:S01]  /*5510*/  PRMT R202, RZ, 0x7610, R202 ;  /* 0x00007610ffca7816 */ /* 0x000fe200000000ca */
[----:B------:R-:W3:Y:S01]  /*5520*/  LDC R153, c[0x0][0x238] ;  /* 0x00008e00ff997b82 */ /* 0x000ee20000000800 */
[----:B-1----:R-:W-:Y:S02]  /*5530*/  IMAD R0, R0, 0xa, RZ ;  /* 0x0000000a00007824 */ /* 0x002fe400078e02ff */
[----:B----4-:R-:W-:-:S05]  /*5540*/  IMAD.WIDE R14, R22, 0x2, R2 ;  /* 0x00000002160e7825 */ /* 0x010fca00078e0202 */
[----:B------:R-:W1:Y:S02]  /*5550*/  LDC R152, c[0x0][0x238] ;  /* 0x00008e00ff987b82 */ /* 0x000e640000000800 */
[----:B------:R4:W2:Y:S01]  /*5560*/  @P0 LDG.E.U16 R202, desc[UR14][R14.64] ;  /* 0x0000000e0eca0981 */ /* 0x0008a2000c1e1500 */
[----:B0-----:R-:W-:Y:S01]  /*5570*/  IMAD R16, R16, 0x3, RZ ;  /* 0x0000000310107824 */ /* 0x001fe200078e02ff */
[----:B------:R-:W-:-:S03]  /*5580*/  ISETP.GT.AND P4, PT, R250, 0x9, PT ;  /* 0x00000009fa00780c */ /* 0x000fc60003f84270 */
[----:B------:R-:W-:Y:S01]  /*5590*/  IMAD.WIDE R16, R16, 0x2, R2 ;  /* 0x0000000210107825 */ /* 0x000fe200078e0202 */
[----:B------:R-:W-:Y:S01]  /*55a0*/  PRMT R160, RZ, 0x7610, R160 ;  /* 0x00007610ffa07816 */ /* 0x000fe200000000a0 */
[----:B------:R-:W0:Y:S02]  /*55b0*/  LDC R162, c[0x0][0x238] ;  /* 0x00008e00ffa27b82 */ /* 0x000e240000000800 */
[----:B----4-:R-:W-:Y:S01]  /*55c0*/  IMAD.WIDE R14, R0, 0x2, R2 ;  /* 0x00000002000e7825 */ /* 0x010fe200078e0202 */
[----:B------:R4:W2:Y:S05]  /*55d0*/  @P1 LDG.E.U16 R159, desc[UR14][R16.64] ;  /* 0x0000000e109f1981 */ /* 0x0008aa000c1e1500 */
[----:B------:R-:W0:Y:S01]  /*55e0*/  LDC R0, c[0x0][0x238] ;  /* 0x00008e00ff007b82 */ /* 0x000e220000000800 */
[----:B---3--:R-:W-:-:S02]  /*55f0*/  IMAD R153, R153, 0x6, RZ ;  /* 0x0000000699997824 */ /* 0x008fc400078e02ff */
[----:B-1----:R-:W-:Y:S02]  /*5600*/  IMAD R152, R152, 0x9, RZ ;  /* 0x0000000998987824 */ /* 0x002fe400078e02ff */
[----:B----4-:R-:W-:-:S03]  /*5610*/  IMAD.WIDE R16, R153, 0x2, R2 ;  /* 0x0000000299107825 */ /* 0x010fc600078e0202 */
[----:B------:R-:W1:Y:S01]  /*5620*/  LDC R18, c[0x0][0x238] ;  /* 0x00008e00ff127b82 */ /* 0x000e620000000800 */
[----:B------:R-:W-:-:S05]  /*5630*/  IMAD.WIDE R152, R152, 0x2, R2 ;  /* 0x0000000298987825 */ /* 0x000fca00078e0202 */
[----:B------:R3:W4:Y:S02]  /*5640*/  @P4 LDG.E.U16 R160, desc[UR14][R152.64] ;  /* 0x0000000e98a04981 */ /* 0x000724000c1e1500 */
[----:B------:R-:W1:Y:S01]  /*5650*/  LDC R23, c[0x0][0x238] ;  /* 0x00008e00ff177b82 */ /* 0x000e620000000800 */
[----:B0-----:R-:W-:-:S07]  /*5660*/  IMAD R0, R0, 0xe, RZ ;  /* 0x0000000e00007824 */ /* 0x001fce00078e02ff */
[----:B------:R-:W0:Y:S01]  /*5670*/  LDC R22, c[0x0][0x238] ;  /* 0x00008e00ff167b82 */ /* 0x000e220000000800 */
[----:B---3--:R-:W-:Y:S01]  /*5680*/  IMAD.WIDE R152, R0, 0x2, R2 ;  /* 0x0000000200987825 */ /* 0x008fe200078e0202 */
[C---:B------:R-:W-:Y:S02]  /*5690*/  ISETP.GT.AND P1, PT, R250.reuse, 0x6, PT ;  /* 0x00000006fa00780c */ /* 0x040fe40003f24270 */
[----:B------:R-:W-:Y:S02]  /*56a0*/  ISETP.GT.AND P0, PT, R250, 0xa, PT ;  /* 0x0000000afa00780c */ /* 0x000fe40003f04270 */
[----:B------:R-:W-:Y:S02]  /*56b0*/  PRMT R194, RZ, 0x7610, R194 ;  /* 0x00007610ffc27816 */ /* 0x000fe400000000c2 */
[----:B------:R-:W3:Y:S01]  /*56c0*/  LDC R0, c[0x0][0x238] ;  /* 0x00008e00ff007b82 */ /* 0x000ee20000000800 */
[----:B------:R-:W-:Y:S01]  /*56d0*/  PRMT R169, RZ, 0x7610, R169 ;  /* 0x00007610ffa97816 */ /* 0x000fe200000000a9 */
[----:B------:R-:W-:-:S02]  /*56e0*/  IMAD R162, R162, 0xb, RZ ;  /* 0x0000000ba2a27824 */ /* 0x000fc400078e02ff */
[----:B-1----:R-:W-:-:S04]  /*56f0*/  IMAD.SHL.U32 R18, R18, 0x4, RZ ;  /* 0x0000000412127824 */ /* 0x002fc800078e00ff */
[----:B------:R-:W1:Y:S01]  /*5700*/  LDC R154, c[0x0][0x238] ;  /* 0x00008e00ff9a7b82 */ /* 0x000e620000000800 */
[----:B------:R0:W4:Y:S01]  /*5710*/  @P1 LDG.E.U16 R194, desc[UR14][R16.64] ;  /* 0x0000000e10c21981 */ /* 0x000122000c1e1500 */
[----:B------:R-:W-:Y:S01]  /*5720*/  ISETP.GT.AND P3, PT, R250, 0x8, PT ;  /* 0x00000008fa00780c */ /* 0x000fe20003f64270 */
[----:B------:R-:W-:Y:S02]  /*5730*/  IMAD.WIDE R18, R18, 0x2, R2 ;  /* 0x0000000212127825 */ /* 0x000fe400078e0202 */
[----:B------:R3:W4:Y:S02]  /*5740*/  @P0 LDG.E.U16 R169, desc[UR14][R14.64] ;  /* 0x0000000e0ea90981 */ /* 0x000724000c1e1500 */
[----:B------:R-:W-:Y:S01]  /*5750*/  IMAD R23, R23, 0x7, RZ ;  /* 0x0000000717177824 */ /* 0x000fe200078e02ff */
[----:B------:R-:W-:Y:S01]  /*5760*/  PRMT R21, RZ, 0x7610, R21 ;  /* 0x00007610ff157816 */ /* 0x000fe20000000015 */
[----:B0-----:R-:W-:Y:S01]  /*5770*/  IMAD.SHL.U32 R22, R22, 0x8, RZ ;  /* 0x0000000816167824 */ /* 0x001fe200078e00ff */
[----:B------:R0:W4:Y:S01]  /*5780*/  @P2 LDG.E.U16 R182, desc[UR14][R18.64] ;  /* 0x0000000e12b62981 */ /* 0x000122000c1e1500 */
[----:B------:R-:W-:Y:S01]  /*5790*/  IMAD.WIDE R16, R162, 0x2, R2 ;  /* 0x00000002a2107825 */ /* 0x000fe200078e0202 */
[----:B------:R-:W-:Y:S01]  /*57a0*/  PRMT R201, RZ, 0x7610, R201 ;  /* 0x00007610ffc97816 */ /* 0x000fe200000000c9 */
[----:B------:R-:W1:Y:S02]  /*57b0*/  LDC R162, c[0x0][0x238] ;  /* 0x00008e00ffa27b82 */ /* 0x000e640000000800 */
[----:B---3--:R-:W-:-:S04]  /*57c0*/  IMAD R0, R0, 0xf, RZ ;  /* 0x0000000f00007824 */ /* 0x008fc800078e02ff */
[----:B------:R-:W-:Y:S01]  /*57d0*/  IMAD.WIDE R14, R0, 0x2, R2 ;  /* 0x00000002000e7825 */ /* 0x000fe200078e0202 */
[----:B------:R-:W-:Y:S01]  /*57e0*/  PRMT R213, RZ, 0x7610, R213 ;  /* 0x00007610ffd57816 */ /* 0x000fe200000000d5 */
[----:B------:R-:W3:Y:S02]  /*57f0*/  LDC R0, c[0x0][0x238] ;  /* 0x00008e00ff007b82 */ /* 0x000ee40000000800 */
[----:B0-----:R-:W-:-:S04]  /*5800*/  IMAD.WIDE R18, R23, 0x2, R2 ;  /* 0x0000000217127825 */ /* 0x001fc800078e0202 */
[----:B------:R-:W-:Y:S01]  /*5810*/  IMAD.WIDE R22, R22, 0x2, R2 ;  /* 0x0000000216167825 */ /* 0x000fe200078e0202 */
[----:B------:R-:W-:Y:S01]  /*5820*/  PRMT R193, RZ, 0x7610, R193 ;  /* 0x00007610ffc17816 */ /* 0x000fe200000000c1 */
[----:B------:R-:W0:Y:S03]  /*5830*/  LDC R155, c[0x0][0x238] ;  /* 0x00008e00ff9b7b82 */ /* 0x000e260000000800 */
[----:B------:R3:W4:Y:S01]  /*5840*/  @P3 LDG.E.U16 R21, desc[UR14][R22.64] ;  /* 0x0000000e16153981 */ /* 0x000722000c1e1500 */
[----:B------:R-:W-:Y:S01]  /*5850*/  ISETP.GT.AND P3, PT, R250, 0xd, PT ;  /* 0x0000000dfa00780c */ /* 0x000fe20003f64270 */
[----:B-1----:R-:W-:Y:S02]  /*5860*/  IMAD R154, R154, 0xd, RZ ;  /* 0x0000000d9a9a7824 */ /* 0x002fe400078e02ff */
[----:B------:R-:W-:Y:S01]  /*5870*/  IMAD.SHL.U32 R162, R162, 0x10, RZ ;  /* 0x00000010a2a27824 */ /* 0x000fe200078e00ff */
[----:B------:R-:W-:Y:S01]  /*5880*/  PRMT R157, RZ, 0x7610, R157 ;  /* 0x00007610ff9d7816 */ /* 0x000fe2000000009d */
[----:B------:R-:W1:Y:S01]  /*5890*/  LDC R172, c[0x0][0x238] ;  /* 0x00008e00ffac7b82 */ /* 0x000e620000000800 */
[----:B---3--:R-:W-:-:S04]  /*58a0*/  IMAD.WIDE R22, R154, 0x2, R2 ;  /* 0x000000029a167825 */ /* 0x008fc800078e0202 */
[----:B------:R-:W-:-:S03]  /*58b0*/  IMAD R0, R0, 0x13, RZ ;  /* 0x0000001300007824 */ /* 0x000fc600078e02ff */
[----:B------:R3:W4:Y:S01]  /*58c0*/  @P3 LDG.E.U16 R201, desc[UR14][R22.64] ;  /* 0x0000000e16c93981 */ /* 0x000722000c1e1500 */
[----:B------:R-:W-:Y:S01]  /*58d0*/  ISETP.GT.AND P0, PT, R250, 0xf, PT ;  /* 0x0000000ffa00780c */ /* 0x000fe20003f04270 */
[----:B------:R-:W1:Y:S01]  /*58e0*/  LDC R154, c[0x0][0x238] ;  /* 0x00008e00ff9a7b82 */ /* 0x000e620000000800 */
[----:B---3--:R-:W-:Y:S01]  /*58f0*/  IMAD.WIDE R22, R162, 0x2, R2 ;  /* 0x00000002a2167825 */ /* 0x008fe200078e0202 */
[----:B------:R-:W-:-:S06]  /*5900*/  PRMT R184, RZ, 0x7610, R184 ;  /* 0x00007610ffb87816 */ /* 0x000fcc00000000b8 */
[----:B------:R-:W3:Y:S01]  /*5910*/  LDC R164, c[0x0][0x238] ;  /* 0x00008e00ffa47b82 */ /* 0x000ee20000000800 */
[----:B------:R-:W-:-:S03]  /*5920*/  IMAD.WIDE R162, R0, 0x2, R2 ;  /* 0x0000000200a27825 */ /* 0x000fc600078e0202 */
[----:B------:R0:W4:Y:S04]  /*5930*/  @P0 LDG.E.U16 R213, desc[UR14][R14.64] ;  /* 0x0000000e0ed50981 */ /* 0x000128000c1e1500 */
[----:B------:R-:W0:Y:S01]  /*5940*/  LDC R0, c[0x0][0x238] ;  /* 0x00008e00ff007b82 */ /* 0x000e220000000800 */
[----:B------:R-:W-:Y:S02]  /*5950*/  ISETP.GT.AND P4, PT, R250, 0xe, PT ;  /* 0x0000000efa00780c */ /* 0x000fe40003f84270 */
[----:B------:R-:W-:Y:S02]  /*5960*/  PRMT R212, RZ, 0x7610, R212 ;  /* 0x00007610ffd47816 */ /* 0x000fe400000000d4 */
[----:B------:R-:W-:Y:S02]  /*5970*/  PRMT R158, RZ, 0x7610, R158 ;  /* 0x00007610ff9e7816 */ /* 0x000fe4000000009e */
[----:B------:R-:W-:Y:S01]  /*5980*/  PRMT R161, RZ, 0x7610, R161 ;  /* 0x00007610ffa17816 */ /* 0x000fe200000000a1 */
[----:B------:R-:W3:Y:S06]  /*5990*/  LDC R165, c[0x0][0x238] ;  /* 0x00008e00ffa57b82 */ /* 0x000eec0000000800 */
[----:B------:R-:W4:Y:S01]  /*59a0*/  @P4 LDG.E.U16 R193, desc[UR14][R152.64] ;  /* 0x0000000e98c14981 */ /* 0x000f22000c1e1500 */
[----:B------:R-:W-:Y:S01]  /*59b0*/  PRMT R200, RZ, 0x7610, R200 ;  /* 0x00007610ffc87816 */ /* 0x000fe200000000c8 */
[----:B------:R-:W2:Y:S01]  /*59c0*/  LDC R177, c[0x0][0x238] ;  /* 0x00008e00ffb17b82 */ /* 0x000ea20000000800 */
[----:B0-----:R-:W-:Y:S01]  /*59d0*/  IMAD R0, R0, 0x14, RZ ;  /* 0x0000001400007824 */ /* 0x001fe200078e02ff */
[----:B------:R-:W-:-:S06]  /*59e0*/  PRMT R204, RZ, 0x7610, R204 ;  /* 0x00007610ffcc7816 */ /* 0x000fcc00000000cc */
[----:B------:R-:W0:Y:S01]  /*59f0*/  LDC R186, c[0x0][0x238] ;  /* 0x00008e00ffba7b82 */ /* 0x000e220000000800 */
[----:B------:R-:W-:-:S07]  /*5a00*/  IMAD.WIDE R14, R0, 0x2, R2 ;  /* 0x00000002000e7825 */ /* 0x000fce00078e0202 */
[----:B------:R-:W1:Y:S01]  /*5a10*/  LDC R0, c[0x0][0x238] ;  /* 0x00008e00ff007b82 */ /* 0x000e620000000800 */
[----:B------:R-:W-:-:S13]  /*5a20*/  ISETP.GT.AND P4, PT, R250, 0x13, PT ;  /* 0x00000013fa00780c */ /* 0x000fda0003f84270 */
[----:B------:R3:W4:Y:S01]  /*5a30*/  @P4 LDG.E.U16 R157, desc[UR14][R162.64] ;  /* 0x0000000ea29d4981 */ /* 0x000722000c1e1500 */
[----:B-1----:R-:W-:-:S04]  /*5a40*/  IMAD R0, R0, 0x18, RZ ;  /* 0x0000001800007824 */ /* 0x002fc800078e02ff */
[----:B---3--:R-:W-:Y:S02]  /*5a50*/  IMAD.WIDE R162, R0, 0x2, R2 ;  /* 0x0000000200a27825 */ /* 0x008fe400078e0202 */
[----:B------:R-:W1:Y:S01]  /*5a60*/  LDC R0, c[0x0][0x238] ;  /* 0x00008e00ff007b82 */ /* 0x000e620000000800 */
[C---:B------:R-:W-:Y:S02]  /*5a70*/  ISETP.GT.AND P0, PT, R250.reuse, 0x14, PT ;  /* 0x00000014fa00780c */ /* 0x040fe40003f04270 */
[C---:B------:R-:W-:Y:S02]  /*5a80*/  ISETP.GT.AND P2, PT, R250.reuse, 0x7, PT ;  /* 0x00000007fa00780c */ /* 0x040fe40003f44270 */
[----:B------:R-:W-:-:S09]  /*5a90*/  ISETP.GT.AND P1, PT, R250, 0xb, PT ;  /* 0x0000000bfa00780c */ /* 0x000fd20003f24270 */
[----:B------:R3:W4:Y:S01]  /*5aa0*/  @P0 LDG.E.U16 R184, desc[UR14][R14.64] ;  /* 0x0000000e0eb80981 */ /* 0x000722000c1e1500 */
[----:B------:R-:W-:Y:S01]  /*5ab0*/  IMAD R155, R155, 0xc, RZ ;  /* 0x0000000c9b9b7824 */ /* 0x000fe200078e02ff */
[----:B------:R-:W-:Y:S02]  /*5ac0*/  ISETP.GT.AND P4, PT, R250, 0x18, PT ;  /* 0x00000018fa00780c */ /* 0x000fe40003f84270 */
[----:B------:R0:W4:Y:S04]  /*5ad0*/  @P2 LDG.E.U16 R212, desc[UR14][R18.64] ;  /* 0x0000000e12d42981 */ /* 0x000128000c1e1500 */
[----:B------:R2:W4:Y:S01]  /*5ae0*/  @P1 LDG.E.U16 R158, desc[UR14][R16.64] ;  /* 0x0000000e109e1981 */ /* 0x000522000c1e1500 */
[----:B-1----:R-:W-:-:S04]  /*5af0*/  IMAD R0, R0, 0x19, RZ ;  /* 0x0000001900007824 */ /* 0x002fc800078e02ff */
[--C-:B---3--:R-:W-:Y:S02]  /*5b00*/  IMAD.WIDE R14, R0, 0x2, R2.reuse ;  /* 0x00000002000e7825 */ /* 0x108fe400078e0202 */
[----:B------:R1:W3:Y:S01]  /*5b10*/  @P4 LDG.E.U16 R161, desc[UR14][R162.64] ;  /* 0x0000000ea2a14981 */ /* 0x0002e2000c1e1500 */
[----:B------:R-:W1:Y:S01]  /*5b20*/  LDC R0, c[0x0][0x238] ;  /* 0x00008e00ff007b82 */ /* 0x000e620000000800 */
[----:B------:R-:W-:Y:S01]  /*5b30*/  ISETP.GT.AND P1, PT, R250, 0x10, PT ;  /* 0x00000010fa00780c */ /* 0x000fe20003f24270 */
[----:B0-----:R-:W-:-:S06]  /*5b40*/  IMAD.WIDE R18, R155, 0x2, R2 ;  /* 0x000000029b127825 */ /* 0x001fcc00078e0202 */
[----:B------:R-:W0:Y:S01]  /*5b50*/  LDC R155, c[0x0][0x238] ;  /* 0x00008e00ff9b7b82 */ /* 0x000e220000000800 */
[----:B--2---:R-:W-:Y:S02]  /*5b60*/  PRMT R16, RZ, 0x7610, R16 ;  /* 0x00007610ff107816 */ /* 0x004fe40000000010 */
[----:B------:R-:W-:-:S04]  /*5b70*/  ISETP.GT.AND P2, PT, R250, 0xc, PT ;  /* 0x0000000cfa00780c */ /* 0x000fc80003f44270 */
[----:B------:R2:W3:Y:S01]  /*5b80*/  @P1 LDG.E.U16 R16, desc[UR14][R22.64] ;  /* 0x0000000e16101981 */ /* 0x0004e2000c1e1500 */
[----:B------:R-:W-:Y:S01]  /*5b90*/  ISETP.GT.AND P1, PT, R250, 0x15, PT ;  /* 0x00000015fa00780c */ /* 0x000fe20003f24270 */
[----:B------:R-:W-:Y:S01]  /*5ba0*/  IMAD R172, R172, 0x15, RZ ;  /* 0x00000015acac7824 */ /* 0x000fe200078e02ff */
[----:B------:R-:W-:Y:S01]  /*5bb0*/  ISETP.GT.AND P3, PT, R250, 0x12, PT ;  /* 0x00000012fa00780c */ /* 0x000fe20003f64270 */
[----:B------:R-:W-:Y:S01]  /*5bc0*/  IMAD R154, R154, 0x12, RZ ;  /* 0x000000129a9a7824 */ /* 0x000fe200078e02ff */
[----:B------:R-:W-:Y:S01]  /*5bd0*/  PRMT R168, RZ, 0x7610, R168 ;  /* 0x00007610ffa87816 */ /* 0x000fe200000000a8 */
[----:B------:R-:W-:Y:S01]  /*5be0*/  IMAD R164, R164, 0x17, RZ ;  /* 0x00000017a4a47824 */ /* 0x000fe200078e02ff */
[----:B------:R-:W-:Y:S01]  /*5bf0*/  PRMT R181, RZ, 0x7610, R181 ;  /* 0x00007610ffb57816 */ /* 0x000fe200000000b5 */
[----:B------:R-:W-:Y:S01]  /*5c00*/  IMAD R165, R165, 0x16, RZ ;  /* 0x00000016a5a57824 */ /* 0x000fe200078e02ff */
[----:B------:R0:W3:Y:S01]  /*5c10*/  @P2 LDG.E.U16 R204, desc[UR14][R18.64] ;  /* 0x0000000e12cc2981 */ /* 0x0000e2000c1e1500 */
[----:B-1----:R-:W-:Y:S01]  /*5c20*/  IMAD R0, R0, 0x1d, RZ ;  /* 0x0000001d00007824 */ /* 0x002fe200078e02ff */
[----:B------:R-:W-:Y:S01]  /*5c30*/  PRMT R192, RZ, 0x7610, R192 ;  /* 0x00007610ffc07816 */ /* 0x000fe200000000c0 */
[----:B------:R-:W1:Y:S02]  /*5c40*/  LDC R17, c[0x0][0x238] ;  /* 0x00008e00ff117b82 */ /* 0x000e640000000800 */
[----:B------:R-:W-:-:S06]  /*5c50*/  IMAD.WIDE R162, R0, 0x2, R2 ;  /* 0x0000000200a27825 */ /* 0x000fcc00078e0202 */
[----:B------:R-:W1:Y:S01]  /*5c60*/  LDC R0, c[0x0][0x238] ;  /* 0x00008e00ff007b82 */ /* 0x000e620000000800 */
[----:B--2---:R-:W-:-:S04]  /*5c70*/  IMAD.WIDE R22, R172, 0x2, R2 ;  /* 0x00000002ac167825 */ /* 0x004fc800078e0202 */
[----:B0-----:R-:W-:Y:S01]  /*5c80*/  IMAD R155, R155, 0x11, RZ ;  /* 0x000000119b9b7824 */ /* 0x001fe200078e02ff */
[----:B------:R-:W2:Y:S01]  /*5c90*/  @P1 LDG.E.U16 R200, desc[UR14][R22.64] ;  /* 0x0000000e16c81981 */ /* 0x000ea2000c1e1500 */
[C---:B------:R-:W-:Y:S01]  /*5ca0*/  ISETP.GT.AND P1, PT, R250.reuse, 0x19, PT ;  /* 0x00000019fa00780c */ /* 0x040fe20003f24270 */
[----:B------:R-:W0:Y:S01]  /*5cb0*/  LDC R172, c[0x0][0x238] ;  /* 0x00008e00ffac7b82 */ /* 0x000e220000000800 */
[----:B------:R-:W-:Y:S01]  /*5cc0*/  ISETP.GT.AND P2, PT, R250, 0x11, PT ;  /* 0x00000011fa00780c */ /* 0x000fe20003f44270 */
[----:B------:R-:W-:-:S04]  /*5cd0*/  IMAD.WIDE R152, R155, 0x2, R2 ;  /* 0x000000029b987825 */ /* 0x000fc800078e0202 */
[----:B------:R-:W-:Y:S01]  /*5ce0*/  IMAD.WIDE R154, R154, 0x2, R2 ;  /* 0x000000029a9a7825 */ /* 0x000fe200078e0202 */
[----:B------:R-:W-:Y:S01]  /*5cf0*/  PRMT R19, RZ, 0x7610, R19 ;  /* 0x00007610ff137816 */ /* 0x000fe20000000013 */
[----:B------:R-:W0:Y:S03]  /*5d00*/  LDC R18, c[0x0][0x238] ;  /* 0x00008e00ff127b82 */ /* 0x000e260000000800 */
[----:B------:R1:W2:Y:S04]  /*5d10*/  @P3 LDG.E.U16 R168, desc[UR14][R154.64] ;  /* 0x0000000e9aa83981 */ /* 0x0002a8000c1e1500 */
[----:B------:R1:W2:Y:S02]  /*5d20*/  @P1 LDG.E.U16 R181, desc[UR14][R14.64] ;  /* 0x0000000e0eb51981 */ /* 0x0002a4000c1e1500 */
[----:B-1----:R-:W-:-:S02]  /*5d30*/  IMAD R0, R0, 0x1e, RZ ;  /* 0x0000001e00007824 */ /* 0x002fc400078e02ff */
[----:B------:R1:W2:Y:S01]  /*5d40*/  @P2 LDG.E.U16 R19, desc[UR14][R152.64] ;  /* 0x0000000e98132981 */ /* 0x0002a2000c1e1500 */
[--C-:B------:R-:W-:Y:S02]  /*5d50*/  IMAD.WIDE R154, R164, 0x2, R2.reuse ;  /* 0x00000002a49a7825 */ /* 0x100fe400078e0202 */
[----:B------:R-:W0:Y:S01]  /*5d60*/  LDC R164, c[0x0][0x238] ;  /* 0x00008e00ffa47b82 */ /* 0x000e220000000800 */
[----:B------:R-:W-:Y:S01]  /*5d70*/  ISETP.GT.AND P2, PT, R250, 0x16, PT ;  /* 0x00000016fa00780c */ /* 0x000fe20003f44270 */
[----:B------:R-:W-:-:S06]  /*5d80*/  IMAD.WIDE R14, R0, 0x2, R2 ;  /* 0x00000002000e7825 */ /* 0x000fcc00078e0202 */
[----:B------:R-:W0:Y:S01]  /*5d90*/  LDC R0, c[0x0][0x238] ;  /* 0x00008e00ff007b82 */ /* 0x000e220000000800 */
[----:B-1----:R-:W-:-:S05]  /*5da0*/  IMAD.WIDE R152, R165, 0x2, R2 ;  /* 0x00000002a5987825 */ /* 0x002fca00078e0202 */
[----:B------:R-:W2:Y:S01]  /*5db0*/  @P2 LDG.E.U16 R192, desc[UR14][R152.64] ;  /* 0x0000000e98c02981 */ /* 0x000ea2000c1e1500 */
[----:B------:R-:W-:Y:S02]  /*5dc0*/  ISETP.GT.AND P2, PT, R250, 0x1a, PT ;  /* 0x0000001afa00780c */ /* 0x000fe40003f44270 */
[----:B------:R-:W-:Y:S01]  /*5dd0*/  PRMT R167, RZ, 0x7610, R167 ;  /* 0x00007610ffa77816 */ /* 0x000fe200000000a7 */
[----:B0-----:R-:W-:Y:S01]  /*5de0*/  IMAD R172, R172, 0x1f, RZ ;  /* 0x0000001facac7824 */ /* 0x001fe200078e02ff */
[----:B------:R-:W-:Y:S01]  /*5df0*/  PRMT R215, RZ, 0x7610, R215 ;  /* 0x00007610ffd77816 */ /* 0x000fe200000000d7 */
[----:B------:R-:W0:Y:S01]  /*5e00*/  LDC R165, c[0x0][0x238] ;  /* 0x00008e00ffa57b82 */ /* 0x000e220000000800 */
[----:B------:R-:W-:-:S04]  /*5e10*/  IMAD R164, R164, 0x1a, RZ ;  /* 0x0000001aa4a47824 */ /* 0x000fc800078e02ff */
[--C-:B------:R-:W-:Y:S01]  /*5e20*/  IMAD.WIDE R22, R164, 0x2, R2.reuse ;  /* 0x00000002a4167825 */ /* 0x100fe200078e0202 */
[----:B------:R-:W-:Y:S02]  /*5e30*/  ISETP.GT.AND P3, PT, R250, 0x17, PT ;  /* 0x00000017fa00780c */ /* 0x000fe40003f64270 */
[----:B------:R-:W1:Y:S01]  /*5e40*/  LDC R164, c[0x0][0x238] ;  /* 0x00008e00ffa47b82 */ /* 0x000e620000000800 */
[----:B------:R-:W-:Y:S01]  /*5e50*/  IMAD R0, R0, 0x22, RZ ;  /* 0x0000002200007824 */ /* 0x000fe200078e02ff */
[----:B------:R0:W2:Y:S02]  /*5e60*/  @P2 LDG.E.U16 R167, desc[UR14][R22.64] ;  /* 0x0000000e16a72981 */ /* 0x0000a4000c1e1500 */
[----:B0-----:R-:W-:-:S04]  /*5e70*/  IMAD.WIDE R22, R172, 0x2, R2 ;  /* 0x00000002ac167825 */ /* 0x001fc800078e0202 */
[----:B------:R-:W-:Y:S02]  /*5e80*/  IMAD.WIDE R172, R0, 0x2, R2 ;  /* 0x0000000200ac7825 */ /* 0x000fe400078e0202 */
[----:B------:R-:W0:Y:S01]  /*5e90*/  LDC R0, c[0x0][0x238] ;  /* 0x00008e00ff007b82 */ /* 0x000e220000000800 */
[C---:B------:R-:W-:Y:S02]  /*5ea0*/  ISETP.GT.AND P2, PT, R250.reuse, 0x1f, PT ;  /* 0x0000001ffa00780c */ /* 0x040fe40003f44270 */
[----:B------:R-:W-:Y:S02]  /*5eb0*/  ISETP.GT.AND P1, PT, R250, 0x1e, PT ;  /* 0x0000001efa00780c */ /* 0x000fe40003f24270 */
[----:B------:R-:W-:Y:S01]  /*5ec0*/  PRMT R214, RZ, 0x7610, R214 ;  /* 0x00007610ffd67816 */ /* 0x000fe200000000d6 */
[----:B------:R-:W-:Y:S01]  /*5ed0*/  IMAD R18, R18, 0x1b, RZ ;  /* 0x0000001b12127824 */ /* 0x000fe200078e02ff */
[----:B------:R-:W-:Y:S02]  /*5ee0*/  PRMT R208, RZ, 0x7610, R208 ;  /* 0x00007610ffd07816 */ /* 0x000fe400000000d0 */
[----:B------:R-:W-:-:S02]  /*5ef0*/  ISETP.GT.AND P5, PT, R250, 0x1d, PT ;  /* 0x0000001dfa00780c */ /* 0x000fc40003fa4270 */
[----:B------:R-:W2:Y:S04]  /*5f00*/  @P3 LDG.E.U16 R214, desc[UR14][R154.64] ;  /* 0x0000000e9ad63981 */ /* 0x000ea8000c1e1500 */
[----:B------:R0:W2:Y:S02]  /*5f10*/  @P2 LDG.E.U16 R215, desc[UR14][R22.64] ;  /* 0x0000000e16d72981 */ /* 0x0000a4000c1e1500 */
[----:B0-----:R-:W-:Y:S02]  /*5f20*/  IMAD R0, R0, 0x24, RZ ;  /* 0x0000002400007824 */ /* 0x001fe400078e02ff */
[----:B------:R0:W2:Y:S02]  /*5f30*/  @P1 LDG.E.U16 R208, desc[UR14][R14.64] ;  /* 0x0000000e0ed01981 */ /* 0x0000a4000c1e1500 */
[----:B------:R-:W-:-:S02]  /*5f40*/  IMAD.WIDE R22, R0, 0x2, R2 ;  /* 0x0000000200167825 */ /* 0x000fc400078e0202 */
[----:B------:R-:W1:Y:S01]  /*5f50*/  LDC R0, c[0x0][0x238] ;  /* 0x00008e00ff007b82 */ /* 0x000e620000000800 */
[----:B------:R-:W-:Y:S01]  /*5f60*/  ISETP.GT.AND P3, PT, R250, 0x1b, PT ;  /* 0x0000001bfa00780c */ /* 0x000fe20003f64270 */
[----:B------:R-:W-:Y:S01]  /*5f70*/  IMAD.WIDE R152, R18, 0x2, R2 ;  /* 0x0000000212987825 */ /* 0x000fe200078e0202 */
[C---:B------:R-:W-:Y:S02]  /*5f80*/  ISETP.GT.AND P1, PT, R250.reuse, 0x23, PT ;  /* 0x00000023fa00780c */ /* 0x040fe40003f24270 */
[----:B------:R-:W-:-:S03]  /*5f90*/  ISETP.GT.AND P0, PT, R250, RZ, PT ;  /* 0x000000fffa00720c */ /* 0x000fc60003f04270 */
[----:B------:R-:W4:Y:S01]  /*5fa0*/  LDC R18, c[0x0][0x238] ;  /* 0x00008e00ff127b82 */ /* 0x000f220000000800 */
[----:B------:R-:W-:Y:S01]  /*5fb0*/  PRMT R199, RZ, 0x7610, R199 ;  /* 0x00007610ffc77816 */ /* 0x000fe200000000c7 */
[----:B------:R-:W-:Y:S01]  /*5fc0*/  IMAD R177, R177, 0x23, RZ ;  /* 0x00000023b1b17824 */ /* 0x000fe200078e02ff */
[C---:B------:R-:W-:Y:S02]  /*5fd0*/  ISETP.GT.AND P4, PT, R250.reuse, 0x1c, PT ;  /* 0x0000001cfa00780c */ /* 0x040fe40003f84270 */
[----:B------:R-:W-:Y:S01]  /*5fe0*/  PRMT R156, RZ, 0x7610, R156 ;  /* 0x00007610ff9c7816 */ /* 0x000fe2000000009c */
[----:B------:R-:W-:Y:S01]  /*5ff0*/  IMAD R17, R17, 0x1c, RZ ;  /* 0x0000001c11117824 */ /* 0x000fe200078e02ff */
[----:B------:R-:W-:Y:S01]  /*6000*/  PRMT R180, RZ, 0x7610, R180 ;  /* 0x00007610ffb47816 */ /* 0x000fe200000000b4 */
[----:B------:R0:W2:Y:S02]  /*6010*/  @P5 LDG.E.U16 R199, desc[UR14][R162.64] ;  /* 0x0000000ea2c75981 */ /* 0x0000a4000c1e1500 */
[----:B0-----:R-:W-:Y:S01]  /*6020*/  IMAD.WIDE R14, R177, 0x2, R2 ;  /* 0x00000002b10e7825 */ /* 0x001fe200078e0202 */
[----:B------:R-:W-:Y:S01]  /*6030*/  PRMT R185, RZ, 0x7610, R185 ;  /* 0x00007610ffb97816 */ /* 0x000fe200000000b9 */
[----:B------:R-:W2:Y:S01]  /*6040*/  @P3 LDG.E.U16 R156, desc[UR14][R152.64] ;  /* 0x0000000e989c3981 */ /* 0x000ea2000c1e1500 */
[----:B------:R-:W-:Y:S01]  /*6050*/  ISETP.GT.AND P3, PT, R250, 0x20, PT ;  /* 0x00000020fa00780c */ /* 0x000fe20003f64270 */
[----:B------:R-:W-:-:S02]  /*6060*/  IMAD.WIDE R154, R17, 0x2, R2 ;  /* 0x00000002119a7825 */ /* 0x000fc400078e0202 */
[----:B------:R0:W2:Y:S01]  /*6070*/  @P1 LDG.E.U16 R180, desc[UR14][R14.64] ;  /* 0x0000000e0eb41981 */ /* 0x0000a2000c1e1500 */
[----:B------:R-:W-:Y:S01]  /*6080*/  PRMT R162, RZ, 0x7610, R162 ;  /* 0x00007610ffa27816 */ /* 0x000fe200000000a2 */
[----:B-1----:R-:W-:Y:S02]  /*6090*/  IMAD R0, R0, 0x25, RZ ;  /* 0x0000002500007824 */ /* 0x002fe400078e02ff */
[----:B------:R1:W2:Y:S01]  /*60a0*/  @P4 LDG.E.U16 R185, desc[UR14][R154.64] ;  /* 0x0000000e9ab94981 */ /* 0x0002a2000c1e1500 */
[----:B------:R-:W-:Y:S01]  /*60b0*/  IMAD.SHL.U32 R165, R165, 0x20, RZ ;  /* 0x00000020a5a57824 */ /* 0x000fe200078e00ff */
[----:B------:R-:W-:Y:S01]  /*60c0*/  PRMT R205, RZ, 0x7610, R205 ;  /* 0x00007610ffcd7816 */ /* 0x000fe200000000cd */
[----:B------:R-:W3:Y:S01]  /*60d0*/  LDC R17, c[0x0][0x238] ;  /* 0x00008e00ff117b82 */ /* 0x000ee20000000800 */
[----:B------:R-:W2:Y:S01]  /*60e0*/  @P0 LDG.E.U16 R162, desc[UR14][R2.64] ;  /* 0x0000000e02a20981 */ /* 0x000ea2000c1e1500 */
[----:B0-----:R-:W-:Y:S01]  /*60f0*/  IMAD.WIDE R14, R0, 0x2, R2 ;  /* 0x00000002000e7825 */ /* 0x001fe200078e0202 */
[----:B------:R-:W-:-:S02]  /*6100*/  ISETP.GT.AND P0, PT, R250, 0x1, PT ;  /* 0x00000001fa00780c */ /* 0x000fc40003f04270 */
[----:B------:R-:W2:Y:S03]  /*6110*/  LDL R177, [R1+0x54] ;  /* 0x0000540001b17983 */ /* 0x000ea60000100800 */
[----:B------:R-:W0:Y:S01]  /*6120*/  LDC R0, c[0x0][0x238] ;  /* 0x00008e00ff007b82 */ /* 0x000e220000000800 */
[----:B-1----:R-:W-:Y:S01]  /*6130*/  PRMT R155, RZ, 0x7610, R155 ;  /* 0x00007610ff9b7816 */ /* 0x002fe2000000009b */
[----:B------:R-:W-:Y:S01]  /*6140*/  IMAD.WIDE R152, R165, 0x2, R2 ;  /* 0x00000002a5987825 */ /* 0x000fe200078e0202 */
[----:B------:R-:W-:Y:S01]  /*6150*/  PRMT R198, RZ, 0x7610, R198 ;  /* 0x00007610ffc67816 */ /* 0x000fe200000000c6 */
[----:B------:R-:W2:Y:S04]  /*6160*/  LDL.LU R222, [R1+0x50] ;  /* 0x0000500001de7983 */ /* 0x000ea80000300800 */
[----:B------:R4:W2:Y:S01]  /*6170*/  @P3 LDG.E.U16 R155, desc[UR14][R152.64] ;  /* 0x0000000e989b3981 */ /* 0x0008a2000c1e1500 */
[----:B------:R-:W-:-:S02]  /*6180*/  ISETP.GT.AND P1, PT, R250, 0x28, PT ;  /* 0x00000028fa00780c */ /* 0x000fc40003f24270 */
[----:B------:R-:W-:Y:S02]  /*6190*/  PRMT R20, RZ, 0x7610, R20 ;  /* 0x00007610ff147816 */ /* 0x000fe40000000014 */
[----:B------:R-:W-:Y:S02]  /*61a0*/  PRMT R175, RZ, 0x7610, R175 ;  /* 0x00007610ffaf7816 */ /* 0x000fe400000000af */
[----:B------:R-:W-:Y:S02]  /*61b0*/  PRMT R207, RZ, 0x7610, R207 ;  /* 0x00007610ffcf7816 */ /* 0x000fe400000000cf */
[----:B------:R-:W-:Y:S01]  /*61c0*/  PRMT R210, RZ, 0x7610, R210 ;  /* 0x00007610ffd27816 */ /* 0x000fe200000000d2 */
[----:B----4-:R-:W-:Y:S01]  /*61d0*/  IMAD.WIDE R152, R18, 0x2, R2 ;  /* 0x0000000212987825 */ /* 0x010fe200078e0202 */
[----:B------:R-:W-:Y:S01]  /*61e0*/  PRMT R154, RZ, 0x7610, R154 ;  /* 0x00007610ff9a7816 */ /* 0x000fe2000000009a */
[----:B------:R-:W4:Y:S04]  /*61f0*/  LDL.LU R220, [R1+0x4c] ;  /* 0x00004c0001dc7983 */ /* 0x000f280000300800 */
[----:B------:R-:W4:Y:S01]  /*6200*/  @P0 LDG.E.U16 R205, desc[UR14][R152.64] ;  /* 0x0000000e98cd0981 */ /* 0x000f22000c1e1500 */
[----:B------:R-:W-:Y:S01]  /*6210*/  ISETP.GT.AND P0, PT, R250, 0x25, PT ;  /* 0x00000025fa00780c */ /* 0x000fe20003f04270 */
[----:B0-----:R-:W-:Y:S01]  /*6220*/  IMAD R0, R0, 0x28, RZ ;  /* 0x0000002800007824 */ /* 0x001fe200078e02ff */
[----:B------:R-:W-:-:S02]  /*6230*/  ISETP.GT.AND P5, PT, R250, 0x22, PT ;  /* 0x00000022fa00780c */ /* 0x000fc40003fa4270 */
[----:B------:R-:W-:Y:S01]  /*6240*/  PRMT R166, RZ, 0x7610, R166 ;  /* 0x00007610ffa67816 */ /* 0x000fe200000000a6 */
[----:B------:R-:W-:Y:S01]  /*6250*/  IMAD R164, R164, 0x21, RZ ;  /* 0x00000021a4a47824 */ /* 0x000fe200078e02ff */
[C---:B------:R-:W-:Y:S02]  /*6260*/  ISETP.GT.AND P4, PT, R250.reuse, 0x21, PT ;  /* 0x00000021fa00780c */ /* 0x040fe40003f84270 */
[----:B------:R-:W-:Y:S02]  /*6270*/  PRMT R174, RZ, 0x7610, R174 ;  /* 0x00007610ffae7816 */ /* 0x000fe400000000ae */
[----:B------:R-:W-:Y:S02]  /*6280*/  PRMT R203, RZ, 0x7610, R203 ;  /* 0x00007610ffcb7816 */ /* 0x000fe400000000cb */
[----:B------:R-:W-:Y:S01]  /*6290*/  PRMT R183, RZ, 0x7610, R183 ;  /* 0x00007610ffb77816 */ /* 0x000fe200000000b7 */
[----:B------:R0:W4:Y:S04]  /*62a0*/  @P0 LDG.E.U16 R198, desc[UR14][R14.64] ;  /* 0x0000000e0ec60981 */ /* 0x000128000c1e1500 */
[----:B------:R-:W4:Y:S01]  /*62b0*/  @P5 LDG.E.U16 R166, desc[UR14][R172.64] ;  /* 0x0000000eaca65981 */ /* 0x000f22000c1e1500 */
[----:B------:R-:W-:-:S02]  /*62c0*/  ISETP.GT.AND P3, PT, R250, 0x3c, PT ;  /* 0x0000003cfa00780c */ /* 0x000fc40003f64270 */
[----:B------:R-:W-:Y:S02]  /*62d0*/  PRMT R188, RZ, 0x7610, R188 ;  /* 0x00007610ffbc7816 */ /* 0x000fe400000000bc */
[----:B------:R-:W-:Y:S01]  /*62e0*/  PRMT R197, RZ, 0x7610, R197 ;  /* 0x00007610ffc57816 */ /* 0x000fe200000000c5 */
[----:B0-----:R-:W-:Y:S01]  /*62f0*/  IMAD.WIDE R14, R0, 0x2, R2 ;  /* 0x00000002000e7825 */ /* 0x001fe200078e0202 */
[----:B------:R-:W-:Y:S01]  /*6300*/  ISETP.GT.AND P2, PT, R250, 0x24, PT ;  /* 0x00000024fa00780c */ /* 0x000fe20003f44270 */
[----:B------:R-:W0:Y:S01]  /*6310*/  LDC R0, c[0x0][0x238] ;  /* 0x00008e00ff007b82 */ /* 0x000e220000000800 */
[----:B------:R-:W-:Y:S02]  /*6320*/  PRMT R187, RZ, 0x7610, R187 ;  /* 0x00007610ffbb7816 */ /* 0x000fe400000000bb */
[----:B------:R-:W-:Y:S01]  /*6330*/  PRMT R195, RZ, 0x7610, R195 ;  /* 0x00007610ffc37816 */ /* 0x000fe200000000c3 */
[----:B------:R1:W4:Y:S01]  /*6340*/  @P1 LDG.E.U16 R20, desc[UR14][R14.64] ;  /* 0x0000000e0e141981 */ /* 0x000322000c1e1500 */
[----:B------:R-:W-:-:S02]  /*6350*/  PRMT R190, RZ, 0x7610, R190 ;  /* 0x00007610ffbe7816 */ /* 0x000fc400000000be */
[----:B------:R-:W-:Y:S02]  /*6360*/  PRMT R211, RZ, 0x7610, R211 ;  /* 0x00007610ffd37816 */ /* 0x000fe400000000d3 */
[----:B------:R-:W-:Y:S02]  /*6370*/  PRMT R179, RZ, 0x7610, R179 ;  /* 0x00007610ffb37816 */ /* 0x000fe400000000b3 */
[----:B------:R-:W-:Y:S01]  /*6380*/  PRMT R206, RZ, 0x7610, R206 ;  /* 0x00007610ffce7816 */ /* 0x000fe200000000ce */
[----:B------:R-:W-:Y:S01]  /*6390*/  IMAD.WIDE R164, R164, 0x2, R2 ;  /* 0x00000002a4a47825 */ /* 0x000fe200078e0202 */
[----:B------:R-:W-:Y:S01]  /*63a0*/  PRMT R171, RZ, 0x7610, R171 ;  /* 0x00007610ffab7816 */ /* 0x000fe200000000ab */
[----:B------:R-:W4:Y:S01]  /*63b0*/  @P2 LDG.E.U16 R187, desc[UR14][R22.64] ;  /* 0x0000000e16bb2981 */ /* 0x000f22000c1e1500 */
[----:B------:R-:W-:Y:S02]  /*63c0*/  PRMT R209, RZ, 0x7610, R209 ;  /* 0x00007610ffd17816 */ /* 0x000fe400000000d1 */
[----:B------:R-:W-:Y:S01]  /*63d0*/  PRMT R191, RZ, 0x7610, R191 ;  /* 0x00007610ffbf7816 */ /* 0x000fe200000000bf */
[----:B------:R3:W4:Y:S01]  /*63e0*/  @P4 LDG.E.U16 R174, desc[UR14][R164.64] ;  /* 0x0000000ea4ae4981 */ /* 0x000722000c1e1500 */
[----:B------:R-:W-:Y:S01]  /*63f0*/  PRMT R196, RZ, 0x7610, R196 ;  /* 0x00007610ffc47816 */ /* 0x000fe200000000c4 */
[----:B------:R-:W-:Y:S01]  /*6400*/  IMAD R186, R186, 0x36, RZ ;  /* 0x00000036baba7824 */ /* 0x000fe200078e02ff */
[----:B------:R-:W-:Y:S01]  /*6410*/  PRMT R189, RZ, 0x7610, R189 ;  /* 0x00007610ffbd7816 */ /* 0x000fe200000000bd */
[----:B------:R-:W4:Y:S01]  /*6420*/  LDL.LU R245, [R1+0xe4] ;  /* 0x0000e40001f57983 */ /* 0x000f220000300800 */
[----:B0-----:R-:W-:Y:S01]  /*6430*/  IMAD R0, R0, 0x30, RZ ;  /* 0x0000003000007824 */ /* 0x001fe200078e02ff */
[----:B------:R-:W-:-:S02]  /*6440*/  ISETP.GT.AND P0, PT, R250, 0x30, PT ;  /* 0x00000030fa00780c */ /* 0x000fc40003f04270 */
[----:B------:R-:W-:Y:S01]  /*6450*/  ISETP.GT.AND P1, PT, R250, 0x38, PT ;  /* 0x00000038fa00780c */ /* 0x000fe20003f24270 */
[----:B-1----:R-:W-:Y:S01]  /*6460*/  IMAD.WIDE R14, R0, 0x2, R2 ;  /* 0x00000002000e7825 */ /* 0x002fe200078e0202 */
[----:B------:R-:W-:Y:S01]  /*6470*/  PRMT R173, RZ, 0x7610, R173 ;  /* 0x00007610ffad7816 */ /* 0x000fe200000000ad */
[----:B------:R-:W0:Y:S02]  /*6480*/  LDC R0, c[0x0][0x238] ;  /* 0x00008e00ff007b82 */ /* 0x000e240000000800 */
[C---:B---3--:R-:W-:Y:S01]  /*6490*/  IMAD R164, R17.reuse, 0x3c, RZ ;  /* 0x0000003c11a47824 */ /* 0x048fe200078e02ff */
[C---:B------:R-:W-:Y:S01]  /*64a0*/  ISETP.GT.AND P2, PT, R250.reuse, 0x3d, PT ;  /* 0x0000003dfa00780c */ /* 0x040fe20003f44270 */
[C---:B------:R-:W-:Y:S01]  /*64b0*/  IMAD R22, R17.reuse, 0x3d, RZ ;  /* 0x0000003d11167824 */ /* 0x040fe200078e02ff */
[----:B------:R-:W-:Y:S01]  /*64c0*/  ISETP.GT.AND P4, PT, R250, 0x3f, PT ;  /* 0x0000003ffa00780c */ /* 0x000fe20003f84270 */
[----:B------:R-:W-:Y:S01]  /*64d0*/  IMAD R152, R17, 0x3e, RZ ;  /* 0x0000003e11987824 */ /* 0x000fe200078e02ff */
[----:B------:R-:W-:Y:S01]  /*64e0*/  PRMT R172, RZ, 0x7610, R172 ;  /* 0x00007610ffac7816 */ /* 0x000fe200000000ac */
[----:B------:R1:W3:Y:S01]  /*64f0*/  @P0 LDG.E.U16 R154, desc[UR14][R14.64] ;  /* 0x0000000e0e9a0981 */ /* 0x0002e2000c1e1500 */
[----:B------:R-:W-:-:S03]  /*6500*/  PRMT R178, RZ, 0x7610, R178 ;  /* 0x00007610ffb27816 */ /* 0x000fc600000000b2 */
[----:B------:R-:W3:Y:S01]  /*6510*/  LDL.LU R244, [R1+0x1a0] ;  /* 0x0001a00001f47983 */ /* 0x000ee20000300800 */
[----:B0-----:R-:W-:-:S04]  /*6520*/  IMAD R0, R0, 0x38, RZ ;  /* 0x0000003800007824 */ /* 0x001fc800078e02ff */
[----:B-1----:R-:W-:Y:S02]  /*6530*/  IMAD.WIDE R14, R0, 0x2, R2 ;  /* 0x00000002000e7825 */ /* 0x002fe400078e0202 */
[----:B------:R-:W0:Y:S03]  /*6540*/  LDC R0, c[0x0][0x238] ;  /* 0x00008e00ff007b82 */ /* 0x000e260000000800 */
[----:B------:R1:W3:Y:S01]  /*6550*/  @P1 LDG.E.U16 R175, desc[UR14][R14.64] ;  /* 0x0000000e0eaf1981 */ /* 0x0002e2000c1e1500 */
[----:B0-----:R-:W-:-:S04]  /*6560*/  IMAD R0, R0, 0x26, RZ ;  /* 0x0000002600007824 */ /* 0x001fc800078e02ff */
[----:B-1----:R-:W-:Y:S02]  /*6570*/  IMAD.WIDE R14, R0, 0x2, R2 ;  /* 0x00000002000e7825 */ /* 0x002fe400078e0202 */
[----:B------:R-:W0:Y:S01]  /*6580*/  LDC R0, c[0x0][0x238] ;  /* 0x00008e00ff007b82 */ /* 0x000e220000000800 */
[----:B------:R-:W-:-:S13]  /*6590*/  ISETP.GT.AND P0, PT, R250, 0x26, PT ;  /* 0x00000026fa00780c */ /* 0x000fda0003f04270 */
        /* <DEDUP_REMOVED lines=12> */
[--C-:B-1----:R-:W-:Y:S02]  /*6660*/  IMAD.WIDE R14, R0, 0x2, R2.reuse ;  /* 0x00000002000e7825 */ /* 0x102fe400078e0202 */
[----:B------:R-:W0:Y:S01]  /*6670*/  LDC R0, c[0x0][0x238] ;  /* 0x00008e00ff007b82 */ /* 0x000e220000000800 */
[----:B------:R-:W-:Y:S01]  /*6680*/  ISETP.GT.AND P1, PT, R250, 0x2a, PT ;  /* 0x0000002afa00780c */ /* 0x000fe20003f24270 */
[----:B------:R-:W-:-:S05]  /*6690*/  IMAD.WIDE R164, R164, 0x2, R2 ;  /* 0x00000002a4a47825 */ /* 0x000fca00078e0202 */
[----:B------:R1:W3:Y:S02]  /*66a0*/  @P3 LDG.E.U16 R203, desc[UR14][R164.64] ;  /* 0x0000000ea4cb3981 */ /* 0x0002e4000c1e1500 */
[----:B-1----:R-:W-:-:S06]  /*66b0*/  PRMT R165, RZ, 0x7610, R165 ;  /* 0x00007610ffa57816 */ /* 0x002fcc00000000a5 */
        /* <DEDUP_REMOVED lines=21> */
[----:B------:R1:W3:Y:S01]  /*6810*/  @P2 LDG.E.U16 R195, desc[UR14][R22.64] ;  /* 0x0000000e16c32981 */ /* 0x0002e2000c1e1500 */
[----:B------:R-:W-:-:S06]  /*6820*/  ISETP.GT.AND P2, PT, R250, 0x3b, PT ;  /* 0x0000003bfa00780c */ /* 0x000fcc0003f44270 */
[----:B------:R2:W3:Y:S01]  /*6830*/  @P1 LDG.E.U16 R190, desc[UR14][R14.64] ;  /* 0x0000000e0ebe1981 */ /* 0x0004e2000c1e1500 */
[----:B-1----:R-:W-:Y:S02]  /*6840*/  IMAD R22, R17, 0x3f, RZ ;  /* 0x0000003f11167824 */ /* 0x002fe400078e02ff */
[----:B0-----:R-:W-:Y:S02]  /*6850*/  IMAD R0, R0, 0x31, RZ ;  /* 0x0000003100007824 */ /* 0x001fe400078e02ff */
[----:B------:R-:W-:-:S04]  /*6860*/  IMAD.WIDE R22, R22, 0x2, R2 ;  /* 0x0000000216167825 */ /* 0x000fc800078e0202 */
[----:B--2---:R-:W-:Y:S01]  /*6870*/  IMAD.WIDE R14, R0, 0x2, R2 ;  /* 0x00000002000e7825 */ /* 0x004fe200078e0202 */
[----:B------:R0:W2:Y:S01]  /*6880*/  @P4 LDG.E.U16 R211, desc[UR14][R22.64] ;  /* 0x0000000e16d34981 */ /* 0x0000a2000c1e1500 */
[----:B------:R-:W1:Y:S02]  /*6890*/  LDC R0, c[0x0][0x238] ;  /* 0x00008e00ff007b82 */ /* 0x000e640000000800 */
[----:B0-----:R-:W-:-:S04]  /*68a0*/  IMAD R22, R17, 0x3b, RZ ;  /* 0x0000003b11167824 */ /* 0x001fc800078e02ff */
[----:B------:R-:W-:-:S05]  /*68b0*/  IMAD.WIDE R22, R22, 0x2, R2 ;  /* 0x0000000216167825 */ /* 0x000fca00078e0202 */
[----:B------:R-:W2:Y:S01]  /*68c0*/  @P2 LDG.E.U16 R179, desc[UR14][R22.64] ;  /* 0x0000000e16b32981 */ /* 0x000ea2000c1e1500 */
[----:B------:R-:W-:Y:S01]  /*68d0*/  ISETP.GT.AND P2, PT, R250, 0x31, PT ;  /* 0x00000031fa00780c */ /* 0x000fe20003f44270 */
[----:B-1----:R-:W-:-:S12]  /*68e0*/  IMAD R0, R0, 0x2f, RZ ;  /* 0x0000002f00007824 */ /* 0x002fd800078e02ff */
[----:B------:R0:W2:Y:S02]  /*68f0*/  @P2 LDG.E.U16 R172, desc[UR14][R14.64] ;  /* 0x0000000e0eac2981 */ /* 0x0000a4000c1e1500 */
[----:B0-----:R-:W-:Y:S02]  /*6900*/  IMAD.WIDE R14, R0, 0x2, R2 ;  /* 0x00000002000e7825 */ /* 0x001fe400078e0202 */
[----:B------:R-:W0:Y:S01]  /*6910*/  LDC R0, c[0x0][0x238] ;  /* 0x00008e00ff007b82 */ /* 0x000e220000000800 */
[----:B------:R-:W-:-:S13]  /*6920*/  ISETP.GT.AND P0, PT, R250, 0x2f, PT ;  /* 0x0000002ffa00780c */ /* 0x000fda0003f04270 */
[----:B------:R1:W2:Y:S01]  /*6930*/  @P0 LDG.E.U16 R206, desc[UR14][R14.64] ;  /* 0x0000000e0ece0981 */ /* 0x0002a2000c1e1500 */
[----:B0-----:R-:W-:-:S04]  /*6940*/  IMAD R0, R0, 0x39, RZ ;  /* 0x0000003900007824 */ /* 0x001fc800078e02ff */
[----:B-1----:R-:W-:Y:S02]  /*6950*/  IMAD.WIDE R14, R0, 0x2, R2 ;  /* 0x00000002000e7825 */ /* 0x002fe400078e0202 */
[----:B------:R-:W0:Y:S01]  /*6960*/  LDC R0, c[0x0][0x238] ;  /* 0x00008e00ff007b82 */ /* 0x000e220000000800 */
[----:B------:R-:W-:-:S13]  /*6970*/  ISETP.GT.AND P1, PT, R250, 0x39, PT ;  /* 0x00000039fa00780c */ /* 0x000fda0003f24270 */
[----:B------:R1:W2:Y:S01]  /*6980*/  @P1 LDG.E.U16 R171, desc[UR14][R14.64] ;  /* 0x0000000e0eab1981 */ /* 0x0002a2000c1e1500 */
[----:B0-----:R-:W-:-:S04]  /*6990*/  IMAD R0, R0, 0x32, RZ ;  /* 0x0000003200007824 */ /* 0x001fc800078e02ff */
[----:B-1----:R-:W-:Y:S02]  /*69a0*/  IMAD.WIDE R14, R0, 0x2, R2 ;  /* 0x00000002000e7825 */ /* 0x002fe400078e0202 */
[----:B------:R-:W0:Y:S01]  /*69b0*/  LDC R0, c[0x0][0x238] ;  /* 0x00008e00ff007b82 */ /* 0x000e220000000800 */
[----:B------:R-:W-:Y:S02]  /*69c0*/  ISETP.GT.AND P0, PT, R250, 0x32, PT ;  /* 0x00000032fa00780c */ /* 0x000fe40003f04270 */
[----:B------:R-:W-:-:S11]  /*69d0*/  PRMT R164, RZ, 0x7610, R164 ;  /* 0x00007610ffa47816 */ /* 0x000fd600000000a4 */
[----:B------:R1:W2:Y:S01]  /*69e0*/  @P0 LDG.E.U16 R164, desc[UR14][R14.64] ;  /* 0x0000000e0ea40981 */ /* 0x0002a2000c1e1500 */
[----:B0-----:R-:W-:-:S04]  /*69f0*/  IMAD R0, R0, 0x33, RZ ;  /* 0x0000003300007824 */ /* 0x001fc800078e02ff */
[--C-:B-1----:R-:W-:Y:S02]  /*6a00*/  IMAD.WIDE R14, R0, 0x2, R2.reuse ;  /* 0x00000002000e7825 */ /* 0x102fe400078e0202 */
[----:B------:R-:W0:Y:S01]  /*6a10*/  LDC R0, c[0x0][0x238] ;  /* 0x00008e00ff007b82 */ /* 0x000e220000000800 */
[----:B------:R-:W-:Y:S01]  /*6a20*/  ISETP.GT.AND P3, PT, R250, 0x3e, PT ;  /* 0x0000003efa00780c */ /* 0x000fe20003f64270 */
[----:B------:R-:W-:Y:S01]  /*6a30*/  IMAD.WIDE R152, R152, 0x2, R2 ;  /* 0x0000000298987825 */ /* 0x000fe200078e0202 */
[----:B------:R-:W-:-:S11]  /*6a40*/  ISETP.GT.AND P1, PT, R250, 0x33, PT ;  /* 0x00000033fa00780c */ /* 0x000fd60003f24270 */
[----:B------:R1:W2:Y:S02]  /*6a50*/  @P3 LDG.E.U16 R209, desc[UR14][R152.64] ;  /* 0x0000000e98d13981 */ /* 0x0002a4000c1e1500 */
[----:B-1----:R-:W-:Y:S01]  /*6a60*/  PRMT R153, RZ, 0x7610, R153 ;  /* 0x00007610ff997816 */ /* 0x002fe20000000099 */
[----:B0-----:R-:W-:-:S05]  /*6a70*/  IMAD R0, R0, 0x34, RZ ;  /* 0x0000003400007824 */ /* 0x001fca00078e02ff */
[----:B------:R0:W2:Y:S02]  /*6a80*/  @P1 LDG.E.U16 R153, desc[UR14][R14.64] ;  /* 0x0000000e0e991981 */ /* 0x0000a4000c1e1500 */
[----:B0-----:R-:W-:Y:S02]  /*6a90*/  IMAD.WIDE R14, R0, 0x2, R2 ;  /* 0x00000002000e7825 */ /* 0x001fe400078e0202 */
[----:B------:R-:W0:Y:S01]  /*6aa0*/  LDC R0, c[0x0][0x238] ;  /* 0x00008e00ff007b82 */ /* 0x000e220000000800 */
[C---:B------:R-:W-:Y:S02]  /*6ab0*/  ISETP.GT.AND P0, PT, R250.reuse, 0x34, PT ;  /* 0x00000034fa00780c */ /* 0x040fe40003f04270 */
[----:B------:R-:W-:-:S11]  /*6ac0*/  ISETP.GT.AND P1, PT, R250, 0x35, PT ;  /* 0x00000035fa00780c */ /* 0x000fd60003f24270 */
[----:B------:R1:W2:Y:S01]  /*6ad0*/  @P0 LDG.E.U16 R191, desc[UR14][R14.64] ;  /* 0x0000000e0ebf0981 */ /* 0x0002a2000c1e1500 */
[----:B0-----:R-:W-:-:S04]  /*6ae0*/  IMAD R0, R0, 0x35, RZ ;  /* 0x0000003500007824 */ /* 0x001fc800078e02ff */
[--C-:B-1----:R-:W-:Y:S02]  /*6af0*/  IMAD.WIDE R14, R0, 0x2, R2.reuse ;  /* 0x00000002000e7825 */ /* 0x102fe400078e0202 */
[----:B------:R-:W0:Y:S01]  /*6b00*/  LDC R0, c[0x0][0x238] ;  /* 0x00008e00ff007b82 */ /* 0x000e220000000800 */
[----:B------:R-:W-:Y:S02]  /*6b10*/  ISETP.GT.AND P0, PT, R250, 0x36, PT ;  /* 0x00000036fa00780c */ /* 0x000fe40003f04270 */
[----:B------:R1:W2:Y:S02]  /*6b20*/  @P1 LDG.E.U16 R196, desc[UR14][R14.64] ;  /* 0x0000000e0ec41981 */ /* 0x0002a4000c1e1500 */
[----:B-1----:R-:W-:Y:S02]  /*6b30*/  IMAD.WIDE R14, R186, 0x2, R2 ;  /* 0x00000002ba0e7825 */ /* 0x002fe400078e0202 */
[----:B------:R-:W1:Y:S07]  /*6b40*/  S2R R186, SR_TID.X ;  /* 0x0000000000ba7919 */ /* 0x000e6e0000002100 */
[----:B------:R4:W2:Y:S01]  /*6b50*/  @P0 LDG.E.U16 R189, desc[UR14][R14.64] ;  /* 0x0000000e0ebd0981 */ /* 0x0008a2000c1e1500 */
[----:B0-----:R-:W-:-:S04]  /*6b60*/  IMAD R0, R0, 0x37, RZ ;  /* 0x0000003700007824 */ /* 0x001fc800078e02ff */
[----:B----4-:R-:W-:Y:S02]  /*6b70*/  IMAD.WIDE R14, R0, 0x2, R2 ;  /* 0x00000002000e7825 */ /* 0x010fe400078e0202 */
[----:B------:R-:W0:Y:S01]  /*6b80*/  LDC R0, c[0x0][0x238] ;  /* 0x00008e00ff007b82 */ /* 0x000e220000000800 */
[----:B------:R-:W-:-:S13]  /*6b90*/  ISETP.GT.AND P1, PT, R250, 0x37, PT ;  /* 0x00000037fa00780c */ /* 0x000fda0003f24270 */
[----:B------:R1:W4:Y:S01]  /*6ba0*/  @P1 LDG.E.U16 R178, desc[UR14][R14.64] ;  /* 0x0000000e0eb21981 */ /* 0x000322000c1e1500 */
[----:B0-----:R-:W-:Y:S01]  /*6bb0*/  IMAD R0, R0, 0x3a, RZ ;  /* 0x0000003a00007824 */ /* 0x001fe200078e02ff */
[----:B-1----:R-:W-:-:S04]  /*6bc0*/  LOP3.LUT R14, R186, 0x3f, RZ, 0xc0, !PT ;  /* 0x0000003fba0e7812 */ /* 0x002fc800078ec0ff */
[----:B------:R-:W-:Y:S01]  /*6bd0*/  ISETP.GE.AND P0, PT, R14, R250, PT ;  /* 0x000000fa0e00720c */ /* 0x000fe20003f06270 */
[----:B------:R-:W-:Y:S02]  /*6be0*/  IMAD.WIDE R14, R0, 0x2, R2 ;  /* 0x00000002000e7825 */ /* 0x000fe400078e0202 */
[----:B------:R-:W2:Y:S04]  /*6bf0*/  LDL.LU R0, [R1+0x1d0] ;  /* 0x0001d00001007983 */ /* 0x000ea80000300800 */
[----:B------:R0:W-:Y:S04]  /*6c00*/  STL.64 [R1+0x1e0], R2 ;  /* 0x0001e00201007387 */ /* 0x0001e80000100a00 */
[----:B0-----:R-:W3:Y:S04]  /*6c10*/  LDL R3, [R1+0x34] ;  /* 0x0000340001037983 */ /* 0x001ee80000100800 */
[----:B------:R-:W4:Y:S04]  /*6c20*/  LDL.LU R223, [R1+0x38] ;  /* 0x0000380001df7983 */ /* 0x000f280000300800 */
[----:B------:R-:W2:Y:S04]  /*6c30*/  LDL.LU R221, [R1+0x3c] ;  /* 0x00003c0001dd7983 */ /* 0x000ea80000300800 */
[----:B------:R-:W3:Y:S04]  /*6c40*/  LDL.LU R219, [R1+0x40] ;  /* 0x0000400001db7983 */ /* 0x000ee80000300800 */
[----:B------:R-:W4:Y:S04]  /*6c50*/  LDL.LU R217, [R1+0x44] ;  /* 0x0000440001d97983 */ /* 0x000f280000300800 */
[----:B------:R-:W2:Y:S01]  /*6c60*/  LDL.LU R218, [R1+0x48] ;  /* 0x0000480001da7983 */ /* 0x000ea20000300800 */
[----:B------:R-:W-:-:S02]  /*6c70*/  ISETP.GT.AND P1, PT, R250, 0x3a, PT ;  /* 0x0000003afa00780c */ /* 0x000fc40003f24270 */
[----:B------:R-:W-:-:S11]  /*6c80*/  PRMT R163, RZ, 0x7610, R163 ;  /* 0x00007610ffa37816 */ /* 0x000fd600000000a3 */
[----:B------:R0:W3:Y:S01]  /*6c90*/  @P1 LDG.E.U16 R163, desc[UR14][R14.64] ;  /* 0x0000000e0ea31981 */ /* 0x0000e2000c1e1500 */
[CC--:B------:R-:W-:Y:S02]  /*6ca0*/  IADD3 RZ, P1, R216.reuse, R251.reuse, RZ ;  /* 0x000000fbd8ff7210 */ /* 0x0c0fe40007f3e0ff */
[----:B------:R-:W-:Y:S01]  /*6cb0*/  PRMT R18, RZ, 0x7610, R18 ;  /* 0x00007610ff127816 */ /* 0x000fe20000000012 */
[----:B------:R1:W-:Y:S01]  /*6cc0*/  STL [R1+0x2b4], R13 ;  /* 0x0002b40d01007387 */ /* 0x0003e20000100800 */
[----:B0-----:R-:W-:Y:S02]  /*6cd0*/  IMAD.IADD R14, R216, 0x1, R251 ;  /* 0x00000001d80e7824 */ /* 0x001fe400078e02fb */
[----:B------:R-:W-:Y:S01]  /*6ce0*/  IMAD.X R15, R177, 0x1, R252, P1 ;  /* 0x00000001b10f7824 */ /* 0x000fe200008e06fc */
[----:B------:R-:W-:Y:S01]  /*6cf0*/  BAR.SYNC.DEFER_BLOCKING 0x0 ;  /* 0x0000000000007b1d */ /* 0x000fe20000010000 */
[----:B------:R-:W-:-:S05]  /*6d00*/  IADD3 RZ, P1, R13, R251, RZ ;  /* 0x000000fb0dff7210 */ /* 0x000fca0007f3e0ff */
[----:B------:R0:W3:Y:S02]  /*6d10*/  @!P0 LDG.E.U16 R18, desc[UR14][R14.64] ;  /* 0x0000000e0e128981 */ /* 0x0000e4000c1e1500 */
[----:B0-----:R-:W-:Y:S02]  /*6d20*/  IMAD.IADD R14, R13, 0x1, R251 ;  /* 0x000000010d0e7824 */ /* 0x001fe400078e02fb */
[----:B-1----:R-:W3:Y:S04]  /*6d30*/  LDL.LU R13, [R1+0x2c] ;  /* 0x00002c00010d7983 */ /* 0x002ee80000300800 */
[----:B------:R-:W-:Y:S04]  /*6d40*/  STL [R1+0x2b8], R222 ;  /* 0x0002b8de01007387 */ /* 0x000fe80000100800 */
[----:B------:R-:W-:Y:S04]  /*6d50*/  STL [R1+0x2bc], R12 ;  /* 0x0002bc0c01007387 */ /* 0x000fe80000100800 */
[----:B------:R-:W-:Y:S04]  /*6d60*/  STL [R1+0x2c0], R220 ;  /* 0x0002c0dc01007387 */ /* 0x000fe80000100800 */
[----:B------:R-:W-:Y:S04]  /*6d70*/  STL [R1+0x2c4], R11 ;  /* 0x0002c40b01007387 */ /* 0x000fe80000100800 */
[----:B--2---:R-:W-:Y:S04]  /*6d80*/  STL [R1+0x2c8], R218 ;  /* 0x0002c8da01007387 */ /* 0x004fe80000100800 */
[----:B------:R-:W-:Y:S04]  /*6d90*/  STL [R1+0x2cc], R10 ;  /* 0x0002cc0a01007387 */ /* 0x000fe80000100800 */
[----:B----4-:R-:W-:Y:S04]  /*6da0*/  STL [R1+0x2d0], R217 ;  /* 0x0002d0d901007387 */ /* 0x010fe80000100800 */
[----:B------:R-:W2:Y:S01]  /*6db0*/  LDL R2, [R1+0x30] ;  /* 0x0000300001027983 */ /* 0x000ea20000100800 */
[----:B------:R-:W-:Y:S01]  /*6dc0*/  PRMT R23, RZ, 0x7610, R23 ;  /* 0x00007610ff177816 */ /* 0x000fe20000000017 */
[----:B------:R-:W-:Y:S01]  /*6dd0*/  IMAD.X R15, R222, 0x1, R252, P1 ;  /* 0x00000001de0f7824 */ /* 0x000fe200008e06fc */
[----:B------:R-:W-:-:S02]  /*6de0*/  IADD3 RZ, P1, R12, R251, RZ ;  /* 0x000000fb0cff7210 */ /* 0x000fc40007f3e0ff */
[----:B------:R-:W-:Y:S02]  /*6df0*/  PRMT R22, RZ, 0x7610, R22 ;  /* 0x00007610ff167816 */ /* 0x000fe40000000016 */
[----:B------:R0:W4:Y:S01]  /*6e00*/  @!P0 LDG.E.U16 R23, desc[UR14][R14.64] ;  /* 0x0000000e0e178981 */ /* 0x000122000c1e1500 */
[C---:B------:R-:W-:Y:S01]  /*6e10*/  IMAD.SHL.U32 R177, R186.reuse, 0x2, RZ ;  /* 0x00000002bab17824 */ /* 0x040fe200078e00ff */
[----:B------:R-:W-:Y:S02]  /*6e20*/  PRMT R17, RZ, 0x7610, R17 ;  /* 0x00007610ff117816 */ /* 0x000fe40000000011 */
[----:B------:R-:W-:Y:S01]  /*6e30*/  LOP3.LUT R186, R186, 0x40, RZ, 0xc0, !PT ;  /* 0x00000040baba7812 */ /* 0x000fe200078ec0ff */
[----:B0-----:R-:W-:Y:S02]  /*6e40*/  IMAD.IADD R14, R12, 0x1, R251 ;  /* 0x000000010c0e7824 */ /* 0x001fe400078e02fb */
[----:B------:R-:W-:Y:S01]  /*6e50*/  IMAD.X R15, R220, 0x1, R252, P1 ;  /* 0x00000001dc0f7824 */ /* 0x000fe200008e06fc */
[----:B------:R-:W-:-:S02]  /*6e60*/  IADD3 RZ, P1, R11, R251, RZ ;  /* 0x000000fb0bff7210 */ /* 0x000fc40007f3e0ff */
[----:B------:R-:W-:Y:S02]  /*6e70*/  LOP3.LUT R177, R177, 0x7e, RZ, 0xc0, !PT ;  /* 0x0000007eb1b17812 */ /* 0x000fe400078ec0ff */
[----:B------:R0:W4:Y:S01]  /*6e80*/  @!P0 LDG.E.U16 R22, desc[UR14][R14.64] ;  /* 0x0000000e0e168981 */ /* 0x000122000c1e1500 */
[----:B------:R-:W-:Y:S02]  /*6e90*/  PRMT R152, RZ, 0x7610, R152 ;  /* 0x00007610ff987816 */ /* 0x000fe40000000098 */
[----:B------:R-:W-:Y:S02]  /*6ea0*/  IMAD R186, R186, 0x80, R177 ;  /* 0x00000080baba7824 */ /* 0x000fe400078e02b1 */
[----:B0-----:R-:W-:Y:S02]  /*6eb0*/  IMAD.IADD R14, R11, 0x1, R251 ;  /* 0x000000010b0e7824 */ /* 0x001fe400078e02fb */
[----:B------:R-:W-:Y:S01]  /*6ec0*/  IMAD.X R15, R218, 0x1, R252, P1 ;  /* 0x00000001da0f7824 */ /* 0x000fe200008e06fc */
[----:B------:R-:W-:-:S04]  /*6ed0*/  IADD3 RZ, P1, R10, R251, RZ ;  /* 0x000000fb0aff7210 */ /* 0x000fc80007f3e0ff */
[----:B------:R0:W4:Y:S04]  /*6ee0*/  @!P0 LDG.E.U16 R17, desc[UR14][R14.64] ;  /* 0x0000000e0e118981 */ /* 0x000128000c1e1500 */
[----:B------:R1:W-:Y:S01]  /*6ef0*/  STS.U16 [R186+UR12], R162 ;  /* 0x000000a2ba007988 */ /* 0x0003e2000800040c */
[----:B0-----:R-:W-:Y:S02]  /*6f00*/  IMAD.IADD R14, R10, 0x1, R251 ;  /* 0x000000010a0e7824 */ /* 0x001fe400078e02fb */
[----:B------:R-:W-:Y:S01]  /*6f10*/  IMAD.X R15, R217, 0x1, R252, P1 ;  /* 0x00000001d90f7824 */ /* 0x000fe200008e06fc */
[----:B------:R-:W-:Y:S02]  /*6f20*/  IADD3 RZ, P1, R9, R251, RZ ;  /* 0x000000fb09ff7210 */ /* 0x000fe40007f3e0ff */
[----:B-1----:R-:W-:-:S02]  /*6f30*/  PRMT R162, RZ, 0x7610, R162 ;  /* 0x00007610ffa27816 */ /* 0x002fc400000000a2 */
[----:B------:R0:W4:Y:S04]  /*6f40*/  @!P0 LDG.E.U16 R152, desc[UR14][R14.64] ;  /* 0x0000000e0e988981 */ /* 0x000128000c1e1500 */
[----:B------:R1:W-:Y:S01]  /*6f50*/  STS.U16 [R186+UR12+0x400], R21 ;  /* 0x00040015ba007988 */ /* 0x0003e2000800040c */
[----:B0-----:R-:W-:Y:S02]  /*6f60*/  IMAD.IADD R14, R9, 0x1, R251 ;  /* 0x00000001090e7824 */ /* 0x001fe400078e02fb */
[----:B---3--:R-:W-:Y:S01]  /*6f70*/  IMAD.X R15, R219, 0x1, R252, P1 ;  /* 0x00000001db0f7824 */ /* 0x008fe200008e06fc */
[----:B------:R-:W-:Y:S02]  /*6f80*/  IADD3 RZ, P1, R8, R251, RZ ;  /* 0x000000fb08ff7210 */ /* 0x000fe40007f3e0ff */
[----:B-1----:R-:W-:-:S02]  /*6f90*/  PRMT R21, RZ, 0x7610, R21 ;  /* 0x00007610ff157816 */ /* 0x002fc40000000015 */
[----:B------:R0:W3:Y:S04]  /*6fa0*/  @!P0 LDG.E.U16 R162, desc[UR14][R14.64] ;  /* 0x0000000e0ea28981 */ /* 0x0000e8000c1e1500 */
[----:B------:R1:W-:Y:S01]  /*6fb0*/  STS.U16 [R186+UR12+0x800], R16 ;  /* 0x00080010ba007988 */ /* 0x0003e2000800040c */
[----:B0-----:R-:W-:Y:S02]  /*6fc0*/  IMAD.IADD R14, R8, 0x1, R251 ;  /* 0x00000001080e7824 */ /* 0x001fe400078e02fb */
[----:B------:R-:W-:Y:S01]  /*6fd0*/  IMAD.X R15, R221, 0x1, R252, P1 ;  /* 0x00000001dd0f7824 */ /* 0x000fe200008e06fc */
[----:B------:R-:W-:Y:S02]  /*6fe0*/  IADD3 RZ, P1, R7, R251, RZ ;  /* 0x000000fb07ff7210 */ /* 0x000fe40007f3e0ff */
[----:B-1----:R-:W-:-:S02]  /*6ff0*/  PRMT R16, RZ, 0x7610, R16 ;  /* 0x00007610ff107816 */ /* 0x002fc40000000010 */
[----:B------:R0:W3:Y:S01]  /*7000*/  @!P0 LDG.E.U16 R21, desc[UR14][R14.64] ;  /* 0x0000000e0e158981 */ /* 0x0000e2000c1e1500 */
[----:B------:R-:W-:Y:S01]  /*7010*/  PRMT R176, RZ, 0x7610, R176 ;  /* 0x00007610ffb07816 */ /* 0x000fe200000000b0 */
[----:B0-----:R-:W-:Y:S02]  /*7020*/  IMAD.IADD R14, R7, 0x1, R251 ;  /* 0x00000001070e7824 */ /* 0x001fe400078e02fb */
[----:B------:R-:W-:Y:S01]  /*7030*/  IMAD.X R15, R223, 0x1, R252, P1 ;  /* 0x00000001df0f7824 */ /* 0x000fe200008e06fc */
[----:B------:R-:W-:-:S04]  /*7040*/  IADD3 RZ, P1, R6, R251, RZ ;  /* 0x000000fb06ff7210 */ /* 0x000fc80007f3e0ff */
[----:B------:R0:W3:Y:S04]  /*7050*/  @!P0 LDG.E.U16 R16, desc[UR14][R14.64] ;  /* 0x0000000e0e108981 */ /* 0x0000e8000c1e1500 */
[----:B------:R1:W-:Y:S04]  /*7060*/  STL [R1+0x2d4], R9 ;  /* 0x0002d40901007387 */ /* 0x0003e80000100800 */
[----:B------:R-:W4:Y:S01]  /*7070*/  LDL.LU R12, [R1+0x28] ;  /* 0x00002800010c7983 */ /* 0x000f220000300800 */
[----:B0-----:R-:W-:Y:S02]  /*7080*/  IMAD.IADD R14, R6, 0x1, R251 ;  /* 0x00000001060e7824 */ /* 0x001fe400078e02fb */
[--C-:B------:R-:W-:Y:S01]  /*7090*/  IMAD.X R15, R3, 0x1, R252.reuse, P1 ;  /* 0x00000001030f7824 */ /* 0x100fe200008e06fc */
[----:B------:R-:W-:Y:S01]  /*70a0*/  IADD3 RZ, P1, R5, R251, RZ ;  /* 0x000000fb05ff7210 */ /* 0x000fe20007f3e0ff */
[----:B------:R-:W3:Y:S04]  /*70b0*/  LDL.LU R222, [R1] ;  /* 0x0000000001de7983 */ /* 0x000ee80000300800 */
[----:B------:R2:W4:Y:S04]  /*70c0*/  @!P0 LDG.E.U16 R176, desc[UR14][R14.64] ;  /* 0x0000000e0eb08981 */ /* 0x000528000c1e1500 */
[----:B------:R-:W4:Y:S01]  /*70d0*/  LDL R3, [R1+0x1c0] ;  /* 0x0001c00001037983 */ /* 0x000f220000100800 */
[----:B--2---:R-:W-:-:S03]  /*70e0*/  IMAD.X R15, R2, 0x1, R252, P1 ;  /* 0x00000001020f7824 */ /* 0x004fc600008e06fc */
[----:B------:R-:W2:Y:S04]  /*70f0*/  LDL R2, [R1+0x104] ;  /* 0x0001040001027983 */ /* 0x000ea80000100800 */
[----:B------:R-:W2:Y:S04]  /*7100*/  LDL.LU R225, [R1+0x24] ;  /* 0x0000240001e17983 */ /* 0x000ea80000300800 */
[----:B------:R-:W2:Y:S04]  /*7110*/  LDL.LU R224, [R1+0x20] ;  /* 0x0000200001e07983 */ /* 0x000ea80000300800 */
[----:B-1----:R-:W2:Y:S04]  /*7120*/  LDL.LU R9, [R1+0x1c] ;  /* 0x00001c0001097983 */ /* 0x002ea80000300800 */
[----:B------:R-:W2:Y:S04]  /*7130*/  LDL.LU R217, [R1+0x18] ;  /* 0x0000180001d97983 */ /* 0x000ea80000300800 */
[----:B------:R-:W2:Y:S04]  /*7140*/  LDL.LU R10, [R1+0x14] ;  /* 0x00001400010a7983 */ /* 0x000ea80000300800 */
[----:B------:R-:W2:Y:S04]  /*7150*/  LDL.LU R218, [R1+0x10] ;  /* 0x0000100001da7983 */ /* 0x000ea80000300800 */
[----:B------:R-:W2:Y:S04]  /*7160*/  LDL.LU R11, [R1+0xc] ;  /* 0x00000c00010b7983 */ /* 0x000ea80000300800 */
[----:B------:R-:W2:Y:S01]  /*7170*/  LDL.LU R220, [R1+0x8] ;  /* 0x0000080001dc7983 */ /* 0x000ea20000300800 */
[----:B------:R-:W-:-:S03]  /*7180*/  IMAD.IADD R14, R5, 0x1, R251 ;  /* 0x00000001050e7824 */ /* 0x000fc600078e02fb */
[----:B------:R0:W-:Y:S01]  /*7190*/  STS.U16 [R186+UR12+0xc00], R161 ;  /* 0x000c00a1ba007988 */ /* 0x0001e2000800040c */
[----:B------:R-:W-:-:S03]  /*71a0*/  IADD3 RZ, P1, R4, R251, RZ ;  /* 0x000000fb04ff7210 */ /* 0x000fc60007f3e0ff */
[----:B------:R1:W-:Y:S01]  /*71b0*/  STS.U16 [R186+UR12+0x1400], R20 ;  /* 0x00140014ba007988 */ /* 0x0003e2000800040c */
[----:B0-----:R-:W-:Y:S02]  /*71c0*/  PRMT R161, RZ, 0x7610, R161 ;  /* 0x00007610ffa17816 */ /* 0x001fe400000000a1 */
[----:B-1----:R-:W-:-:S04]  /*71d0*/  PRMT R20, RZ, 0x7610, R20 ;  /* 0x00007610ff147816 */ /* 0x002fc80000000014 */
[----:B------:R0:W2:Y:S04]  /*71e0*/  @!P0 LDG.E.U16 R161, desc[UR14][R14.64] ;  /* 0x0000000e0ea18981 */ /* 0x0000a8000c1e1500 */
[----:B------:R-:W-:Y:S01]  /*71f0*/  STS.U16 [R186+UR12+0x1000], R155 ;  /* 0x0010009bba007988 */ /* 0x000fe2000800040c */
[----:B0-----:R-:W-:Y:S02]  /*7200*/  IMAD.IADD R14, R4, 0x1, R251 ;  /* 0x00000001040e7824 */ /* 0x001fe400078e02fb */
[----:B------:R-:W-:Y:S01]  /*7210*/  IMAD.X R15, R13, 0x1, R252, P1 ;  /* 0x000000010d0f7824 */ /* 0x000fe200008e06fc */
[----:B------:R-:W-:Y:S04]  /*7220*/  STS.U16 [R186+UR12+0x1800], R154 ;  /* 0x0018009aba007988 */ /* 0x000fe8000800040c */
[----:B------:R0:W2:Y:S01]  /*7230*/  @!P0 LDG.E.U16 R20, desc[UR14][R14.64] ;  /* 0x0000000e0e148981 */ /* 0x0000a2000c1e1500 */
[----:B------:R-:W-:-:S03]  /*7240*/  LOP3.LUT R216, R186, 0x10, RZ, 0x3c, !PT ;  /* 0x00000010bad87812 */ /* 0x000fc600078e3cff */
[----:B------:R1:W-:Y:S01]  /*7250*/  STS.U16 [R186+UR12+0x1c00], R175 ;  /* 0x001c00afba007988 */ /* 0x0003e2000800040c */
[----:B0-----:R-:W-:Y:S02]  /*7260*/  PRMT R15, RZ, 0x7610, R15 ;  /* 0x00007610ff0f7816 */ /* 0x001fe4000000000f */
[----:B-1----:R-:W-:Y:S01]  /*7270*/  PRMT R175, RZ, 0x7610, R175 ;  /* 0x00007610ffaf7816 */ /* 0x002fe200000000af */
[----:B------:R0:W-:Y:S04]  /*7280*/  STS.U16 [R216+UR12+0x480], R160 ;  /* 0x000480a0d8007988 */ /* 0x0001e8000800040c */
[----:B------:R1:W-:Y:S01]  /*7290*/  STS.U16 [R216+UR12+0x880], R19 ;  /* 0x00088013d8007988 */ /* 0x0003e2000800040c */
[----:B0-----:R-:W-:Y:S02]  /*72a0*/  PRMT R160, RZ, 0x7610, R160 ;  /* 0x00007610ffa07816 */ /* 0x001fe400000000a0 */
[----:B-1----:R-:W-:-:S02]  /*72b0*/  PRMT R19, RZ, 0x7610, R19 ;  /* 0x00007610ff137816 */ /* 0x002fc40000000013 */
[C---:B---3--:R-:W-:Y:S01]  /*72c0*/  IADD3 RZ, P1, R222.reuse, R251, RZ ;  /* 0x000000fbdeff7210 */ /* 0x048fe20007f3e0ff */
[----:B------:R-:W-:-:S04]  /*72d0*/  IMAD.IADD R154, R222, 0x1, R251 ;  /* 0x00000001de9a7824 */ /* 0x000fc800078e02fb */
[----:B----4-:R-:W-:-:S05]  /*72e0*/  IMAD.X R155, R12, 0x1, R252, P1 ;  /* 0x000000010c9b7824 */ /* 0x010fca00008e06fc */
[----:B------:R0:W3:Y:S01]  /*72f0*/  @!P0 LDG.E.U16 R15, desc[UR14][R154.64] ;  /* 0x0000000e9a0f8981 */ /* 0x0000e2000c1e1500 */
[----:B------:R-:W-:-:S03]  /*7300*/  PRMT R14, RZ, 0x7610, R14 ;  /* 0x00007610ff0e7816 */ /* 0x000fc6000000000e */
[----:B------:R-:W-:Y:S04]  /*7310*/  STL [R1+0x228], R0 ;  /* 0x0002280001007387 */ /* 0x000fe80000100800 */
[----:B------:R1:W-:Y:S02]  /*7320*/  STS.U16 [R216+UR12+0x1080], R174 ;  /* 0x001080aed8007988 */ /* 0x0003e4000800040c */
[----:B-1----:R-:W-:Y:S02]  /*7330*/  PRMT R174, RZ, 0x7610, R174 ;  /* 0x00007610ffae7816 */ /* 0x002fe400000000ae */
[----:B------:R-:W-:Y:S01]  /*7340*/  STS.U16 [R216+UR12+0x80], R205 ;  /* 0x000080cdd8007988 */ /* 0x000fe2000800040c */
[C---:B--2---:R-:W-:Y:S01]  /*7350*/  IADD3 RZ, P1, R220.reuse, R251, RZ ;  /* 0x000000fbdcff7210 */ /* 0x044fe20007f3e0ff */
[----:B0-----:R-:W-:-:S04]  /*7360*/  IMAD.IADD R154, R220, 0x1, R251 ;  /* 0x00000001dc9a7824 */ /* 0x001fc800078e02fb */
[----:B------:R-:W-:Y:S01]  /*7370*/  IMAD.X R155, R11, 0x1, R252, P1 ;  /* 0x000000010b9b7824 */ /* 0x000fe200008e06fc */
[----:B------:R-:W-:-:S04]  /*7380*/  IADD3 RZ, P1, R218, R251, RZ ;  /* 0x000000fbdaff7210 */ /* 0x000fc80007f3e0ff */
[----:B------:R0:W2:Y:S02]  /*7390*/  @!P0 LDG.E.U16 R175, desc[UR14][R154.64] ;  /* 0x0000000e9aaf8981 */ /* 0x0000a4000c1e1500 */
[----:B0-----:R-:W-:Y:S02]  /*73a0*/  IMAD.IADD R154, R218, 0x1, R251 ;  /* 0x00000001da9a7824 */ /* 0x001fe400078e02fb */
[----:B------:R-:W-:Y:S01]  /*73b0*/  IMAD.X R155, R10, 0x1, R252, P1 ;  /* 0x000000010a9b7824 */ /* 0x000fe200008e06fc */
[----:B------:R-:W-:-:S04]  /*73c0*/  IADD3 RZ, P1, R217, R251, RZ ;  /* 0x000000fbd9ff7210 */ /* 0x000fc80007f3e0ff */
[----:B------:R0:W4:Y:S02]  /*73d0*/  @!P0 LDG.E.U16 R160, desc[UR14][R154.64] ;  /* 0x0000000e9aa08981 */ /* 0x000124000c1e1500 */
[----:B0-----:R-:W-:Y:S02]  /*73e0*/  IMAD.IADD R154, R217, 0x1, R251 ;  /* 0x00000001d99a7824 */ /* 0x001fe400078e02fb */
[----:B------:R-:W-:Y:S01]  /*73f0*/  IMAD.X R155, R9, 0x1, R252, P1 ;  /* 0x00000001099b7824 */ /* 0x000fe200008e06fc */
[----:B------:R-:W-:-:S04]  /*7400*/  IADD3 RZ, P1, R224, R251, RZ ;  /* 0x000000fbe0ff7210 */ /* 0x000fc80007f3e0ff */
[----:B------:R0:W3:Y:S02]  /*7410*/  @!P0 LDG.E.U16 R19, desc[UR14][R154.64] ;  /* 0x0000000e9a138981 */ /* 0x0000e4000c1e1500 */
[----:B0-----:R-:W-:Y:S02]  /*7420*/  IMAD.IADD R154, R224, 0x1, R251 ;  /* 0x00000001e09a7824 */ /* 0x001fe400078e02fb */
[----:B------:R-:W-:-:S05]  /*7430*/  IMAD.X R155, R225, 0x1, R252, P1 ;  /* 0x00000001e19b7824 */ /* 0x000fca00008e06fc */
[----:B------:R0:W3:Y:S02]  /*7440*/  @!P0 LDG.E.U16 R14, desc[UR14][R154.64] ;  /* 0x0000000e9a0e8981 */ /* 0x0000e4000c1e1500 */
[-C--:B0-----:R-:W-:Y:S02]  /*7450*/  IADD3 R154, P1, R0, R251.reuse, RZ ;  /* 0x000000fb009a7210 */ /* 0x081fe40007f3e0ff */
[----:B------:R-:W2:Y:S03]  /*7460*/  LDL.LU R0, [R1+0x1b0] ;  /* 0x0001b00001007983 */ /* 0x000ea60000300800 */
[----:B------:R-:W-:Y:S01]  /*7470*/  IMAD.X R155, R248, 0x1, R252, P1 ;  /* 0x00000001f89b7824 */ /* 0x000fe200008e06fc */
[----:B------:R0:W-:Y:S04]  /*7480*/  STL [R1+0x22c], R248 ;  /* 0x00022cf801007387 */ /* 0x0001e80000100800 */
[----:B------:R1:W4:Y:S04]  /*7490*/  @!P0 LDG.E.U16 R174, desc[UR14][R154.64] ;  /* 0x0000000e9aae8981 */ /* 0x000328000c1e1500 */
[----:B0-----:R-:W3:Y:S01]  /*74a0*/  LDL.LU R248, [R1+0xf4] ;  /* 0x0000f40001f87983 */ /* 0x001ee20000300800 */
[----:B-1----:R-:W-:-:S03]  /*74b0*/  IADD3 R154, P1, R3, R251, RZ ;  /* 0x000000fb039a7210 */ /* 0x002fc60007f3e0ff */
[----:B------:R-:W4:Y:S02]  /*74c0*/  LDL R205, [R1+0x170] ;  /* 0x0001700001cd7983 */ /* 0x000f240000100800 */
[----:B------:R-:W-:Y:S02]  /*74d0*/  IMAD.X R155, R2, 0x1, R252, P1 ;  /* 0x00000001029b7824 */ /* 0x000fe400008e06fc */
[----:B------:R-:W4:Y:S04]  /*74e0*/  LDL R226, [R1+0x160] ;  /* 0x0001600001e27983 */ /* 0x000f280000100800 */
[----:B------:R-:W4:Y:S04]  /*74f0*/  LDL R232, [R1+0x150] ;  /* 0x0001500001e87983 */ /* 0x000f280000100800 */
[----:B------:R-:W4:Y:S04]  /*7500*/  LDL R3, [R1+0x94] ;  /* 0x0000940001037983 */ /* 0x000f280000100800 */
[----:B------:R-:W4:Y:S04]  /*7510*/  LDL R2, [R1+0x140] ;  /* 0x0001400001027983 */ /* 0x000f280000100800 */
[----:B------:R-:W4:Y:S04]  /*7520*/  LDL R231, [R1+0x84] ;  /* 0x0000840001e77983 */ /* 0x000f280000100800 */
[----:B------:R-:W4:Y:S04]  /*7530*/  LDL.LU R229, [R1+0xc4] ;  /* 0x0000c40001e57983 */ /* 0x000f280000300800 */
[----:B------:R-:W4:Y:S04]  /*7540*/  LDL.LU R228, [R1+0x180] ;  /* 0x0001800001e47983 */ /* 0x000f280000300800 */
[----:B------:R-:W4:Y:S04]  /*7550*/  LDL.LU R237, [R1+0xd4] ;  /* 0x0000d40001ed7983 */ /* 0x000f280000300800 */
[----:B------:R-:W4:Y:S04]  /*7560*/  LDL.LU R236, [R1+0x190] ;  /* 0x0001900001ec7983 */ /* 0x000f280000300800 */
[----:B------:R0:W-:Y:S04]  /*7570*/  STS.U16 [R216+UR12+0x1480], R173 ;  /* 0x001480add8007988 */ /* 0x0001e8000800040c */
[----:B------:R1:W-:Y:S04]  /*7580*/  STS.U16 [R216+UR12+0x1880], R172 ;  /* 0x001880acd8007988 */ /* 0x0003e8000800040c */
[----:B------:R1:W-:Y:S01]  /*7590*/  STS.U16 [R216+UR12+0x1c80], R171 ;  /* 0x001c80abd8007988 */ /* 0x0003e2000800040c */
[----:B0-----:R-:W-:-:S03]  /*75a0*/  PRMT R173, RZ, 0x7610, R173 ;  /* 0x00007610ffad7816 */ /* 0x001fc600000000ad */
[----:B------:R-:W4:Y:S04]  /*75b0*/  LDL.LU R242, [R1+0x19c] ;  /* 0x00019c0001f27983 */ /* 0x000f280000300800 */
[----:B------:R2:W4:Y:S01]  /*75c0*/  @!P0 LDG.E.U16 R173, desc[UR14][R154.64] ;  /* 0x0000000e9aad8981 */ /* 0x000522000c1e1500 */
[----:B-1----:R-:W-:Y:S02]  /*75d0*/  PRMT R172, RZ, 0x7610, R172 ;  /* 0x00007610ffac7816 */ /* 0x002fe400000000ac */
[----:B------:R-:W-:Y:S02]  /*75e0*/  PRMT R171, RZ, 0x7610, R171 ;  /* 0x00007610ffab7816 */ /* 0x000fe400000000ab */
[----:B--2---:R-:W-:Y:S01]  /*75f0*/  IADD3 R154, P1, R0, R251, RZ ;  /* 0x000000fb009a7210 */ /* 0x004fe20007f3e0ff */
[----:B------:R-:W-:Y:S04]  /*7600*/  STL [R1+0x230], R0 ;  /* 0x0002300001007387 */ /* 0x000fe80000100800 */
[----:B---3--:R-:W-:-:S05]  /*7610*/  IMAD.X R155, R248, 0x1, R252, P1 ;  /* 0x00000001f89b7824 */ /* 0x008fca00008e06fc */
[----:B------:R0:W2:Y:S02]  /*7620*/  @!P0 LDG.E.U16 R172, desc[UR14][R154.64] ;  /* 0x0000000e9aac8981 */ /* 0x0000a4000c1e1500 */
[-C--:B0-----:R-:W-:Y:S02]  /*7630*/  IADD3 R154, P1, R244, R251.reuse, RZ ;  /* 0x000000fbf49a7210 */ /* 0x081fe40007f3e0ff */
[----:B------:R-:W-:Y:S03]  /*7640*/  STL [R1+0x234], R248 ;  /* 0x000234f801007387 */ /* 0x000fe60000100800 */
[----:B------:R-:W-:Y:S01]  /*7650*/  IMAD.X R155, R245, 0x1, R252, P1 ;  /* 0x00000001f59b7824 */ /* 0x000fe200008e06fc */
[----:B------:R-:W-:Y:S04]  /*7660*/  STL [R1+0x238], R244 ;  /* 0x000238f401007387 */ /* 0x000fe80000100800 */
[----:B------:R-:W-:Y:S04]  /*7670*/  STL [R1+0x23c], R245 ;  /* 0x00023cf501007387 */ /* 0x000fe80000100800 */
[----:B------:R4:W3:Y:S02]  /*7680*/  @!P0 LDG.E.U16 R171, desc[UR14][R154.64] ;  /* 0x0000000e9aab8981 */ /* 0x0008e4000c1e1500 */
[----:B----4-:R-:W-:-:S02]  /*7690*/  IADD3 R154, P1, R236, R251, RZ ;  /* 0x000000fbec9a7210 */ /* 0x010fc40007f3e0ff */
[----:B------:R0:W-:Y:S04]  /*76a0*/  STL [R1+0x240], R236 ;  /* 0x000240ec01007387 */ /* 0x0001e80000100800 */
[----:B0-----:R-:W4:Y:S04]  /*76b0*/  LDL.LU R236, [R1+0xb4] ;  /* 0x0000b40001ec7983 */ /* 0x001f280000300800 */
[----:B------:R0:W-:Y:S01]  /*76c0*/  STS.U16 [R216+UR12+0xc80], R181 ;  /* 0x000c80b5d8007988 */ /* 0x0001e2000800040c */
[----:B------:R-:W-:Y:S01]  /*76d0*/  IMAD.X R155, R237, 0x1, R252, P1 ;  /* 0x00000001ed9b7824 */ /* 0x000fe200008e06fc */
[----:B0-----:R-:W-:-:S05]  /*76e0*/  LOP3.LUT R181, R186, 0x20, RZ, 0x3c, !PT ;  /* 0x00000020bab57812 */ /* 0x001fca00078e3cff */
[----:B------:R0:W-:Y:S02]  /*76f0*/  STS.U16 [R181+UR12+0x100], R170 ;  /* 0x000100aab5007988 */ /* 0x0001e4000800040c */
[----:B0-----:R-:W-:Y:S02]  /*7700*/  PRMT R170, RZ, 0x7610, R170 ;  /* 0x00007610ffaa7816 */ /* 0x001fe400000000aa */
[----:B------:R0:W-:Y:S04]  /*7710*/  STS.U16 [R181+UR12+0x500], R169 ;  /* 0x000500a9b5007988 */ /* 0x0001e8000800040c */
[----:B------:R1:W3:Y:S01]  /*7720*/  @!P0 LDG.E.U16 R170, desc[UR14][R154.64] ;  /* 0x0000000e9aaa8981 */ /* 0x0002e2000c1e1500 */
[----:B0-----:R-:W-:Y:S02]  /*7730*/  PRMT R169, RZ, 0x7610, R169 ;  /* 0x00007610ffa97816 */ /* 0x001fe400000000a9 */
[----:B-1----:R-:W-:-:S05]  /*7740*/  IADD3 R154, P1, R228, R251, RZ ;  /* 0x000000fbe49a7210 */ /* 0x002fca0007f3e0ff */
[----:B------:R-:W-:Y:S01]  /*7750*/  IMAD.X R155, R229, 0x1, R252, P1 ;  /* 0x00000001e59b7824 */ /* 0x000fe200008e06fc */
[----:B------:R-:W-:Y:S04]  /*7760*/  STL [R1+0x244], R237 ;  /* 0x000244ed01007387 */ /* 0x000fe80000100800 */
[----:B------:R0:W3:Y:S04]  /*7770*/  @!P0 LDG.E.U16 R169, desc[UR14][R154.64] ;  /* 0x0000000e9aa98981 */ /* 0x0000e8000c1e1500 */
[----:B------:R1:W-:Y:S01]  /*7780*/  STL [R1+0x248], R228 ;  /* 0x000248e401007387 */ /* 0x0003e20000100800 */
[----:B0-----:R-:W-:-:S03]  /*7790*/  IADD3 R154, P1, R205, R251, RZ ;  /* 0x000000fbcd9a7210 */ /* 0x001fc60007f3e0ff */
[----:B------:R0:W-:Y:S04]  /*77a0*/  STL [R1+0x24c], R229 ;  /* 0x00024ce501007387 */ /* 0x0001e80000100800 */
[----:B------:R-:W2:Y:S04]  /*77b0*/  LDL R230, [R1+0x130] ;  /* 0x0001300001e67983 */ /* 0x000ea80000100800 */
[----:B-1----:R-:W3:Y:S04]  /*77c0*/  LDL R228, [R1+0x120] ;  /* 0x0001200001e47983 */ /* 0x002ee80000100800 */
[----:B0-----:R-:W3:Y:S04]  /*77d0*/  LDL R229, [R1+0x74] ;  /* 0x0000740001e57983 */ /* 0x001ee80000100800 */
[----:B------:R-:W3:Y:S01]  /*77e0*/  LDL R205, [R1+0x64] ;  /* 0x0000640001cd7983 */ /* 0x000ee20000100800 */
[----:B----4-:R-:W-:-:S03]  /*77f0*/  IMAD.X R155, R236, 0x1, R252, P1 ;  /* 0x00000001ec9b7824 */ /* 0x010fc600008e06fc */
[----:B------:R0:W-:Y:S04]  /*7800*/  STL [R1+0x258], R236 ;  /* 0x000258ec01007387 */ /* 0x0001e80000100800 */
[----:B0-----:R-:W4:Y:S04]  /*7810*/  LDL.LU R236, [R1+0xa4] ;  /* 0x0000a40001ec7983 */ /* 0x001f280000300800 */
[----:B------:R0:W-:Y:S04]  /*7820*/  STS.U16 [R181+UR12+0x900], R168 ;  /* 0x000900a8b5007988 */ /* 0x0001e8000800040c */
[----:B------:R-:W3:Y:S01]  /*7830*/  LDL R227, [R1+0x1cc] ;  /* 0x0001cc0001e37983 */ /* 0x000ee20000100800 */
[----:B0-----:R-:W-:-:S03]  /*7840*/  PRMT R168, RZ, 0x7610, R168 ;  /* 0x00007610ffa87816 */ /* 0x001fc600000000a8 */
[----:B------:R0:W-:Y:S04]  /*7850*/  STS.U16 [R181+UR12+0xd00], R167 ;  /* 0x000d00a7b5007988 */ /* 0x0001e8000800040c */
[----:B------:R1:W3:Y:S01]  /*7860*/  @!P0 LDG.E.U16 R168, desc[UR14][R154.64] ;  /* 0x0000000e9aa88981 */ /* 0x0002e2000c1e1500 */
[----:B0-----:R-:W-:Y:S02]  /*7870*/  PRMT R167, RZ, 0x7610, R167 ;  /* 0x00007610ffa77816 */ /* 0x001fe400000000a7 */
[-C--:B-1----:R-:W-:Y:S02]  /*7880*/  IADD3 R154, P1, R226, R251.reuse, RZ ;  /* 0x000000fbe29a7210 */ /* 0x082fe40007f3e0ff */
[----:B------:R-:W3:Y:S04]  /*7890*/  LDL R226, [R1+0x110] ;  /* 0x0001100001e27983 */ /* 0x000ee80000100800 */
[----:B------:R0:W-:Y:S02]  /*78a0*/  STS.U16 [R181+UR12+0x1100], R166 ;  /* 0x001100a6b5007988 */ /* 0x0001e4000800040c */
[----:B0-----:R-:W-:Y:S01]  /*78b0*/  PRMT R166, RZ, 0x7610, R166 ;  /* 0x00007610ffa67816 */ /* 0x001fe200000000a6 */
[----:B----4-:R-:W-:Y:S01]  /*78c0*/  IMAD.X R155, R236, 0x1, R252, P1 ;  /* 0x00000001ec9b7824 */ /* 0x010fe200008e06fc */
[----:B------:R-:W-:Y:S04]  /*78d0*/  STL [R1+0x274], R236 ;  /* 0x000274ec01007387 */ /* 0x000fe80000100800 */
[----:B------:R0:W4:Y:S04]  /*78e0*/  @!P0 LDG.E.U16 R167, desc[UR14][R154.64] ;  /* 0x0000000e9aa78981 */ /* 0x000128000c1e1500 */
[----:B------:R-:W4:Y:S04]  /*78f0*/  LDL R216, [R1+0x1bc] ;  /* 0x0001bc0001d87983 */ /* 0x000f280000100800 */
[----:B------:R-:W4:Y:S01]  /*7900*/  LDL R0, [R1+0xf0] ;  /* 0x0000f00001007983 */ /* 0x000f220000100800 */
[----:B0-----:R-:W-:-:S05]  /*7910*/  IADD3 R154, P1, R232, R251, RZ ;  /* 0x000000fbe89a7210 */ /* 0x001fca0007f3e0ff */
[--C-:B------:R-:W-:Y:S02]  /*7920*/  IMAD.X R155, R3, 0x1, R252.reuse, P1 ;  /* 0x00000001039b7824 */ /* 0x100fe400008e06fc */
[----:B------:R-:W4:Y:S04]  /*7930*/  LDL R3, [R1+0x100] ;  /* 0x0001000001037983 */ /* 0x000f280000100800 */
[----:B------:R0:W4:Y:S02]  /*7940*/  @!P0 LDG.E.U16 R166, desc[UR14][R154.64] ;  /* 0x0000000e9aa68981 */ /* 0x000124000c1e1500 */
[----:B0-----:R-:W-:Y:S02]  /*7950*/  IADD3 R154, P1, R2, R251, RZ ;  /* 0x000000fb029a7210 */ /* 0x001fe40007f3e0ff */
[----:B------:R-:W4:Y:S04]  /*7960*/  LDL R2, [R1+0x1ac] ;  /* 0x0001ac0001027983 */ /* 0x000f280000100800 */
[----:B------:R0:W-:Y:S01]  /*7970*/  STS.U16 [R181+UR12+0x1500], R165 ;  /* 0x001500a5b5007988 */ /* 0x0001e2000800040c */
[----:B------:R-:W-:-:S03]  /*7980*/  IMAD.X R155, R231, 0x1, R252, P1 ;  /* 0x00000001e79b7824 */ /* 0x000fc600008e06fc */
[----:B------:R1:W-:Y:S04]  /*7990*/  STS.U16 [R181+UR12+0x1900], R164 ;  /* 0x001900a4b5007988 */ /* 0x0003e8000800040c */
[----:B------:R2:W-:Y:S01]  /*79a0*/  STS.U16 [R181+UR12+0x1d00], R163 ;  /* 0x001d00a3b5007988 */ /* 0x0005e2000800040c */
[----:B0-----:R-:W-:-:S03]  /*79b0*/  PRMT R165, RZ, 0x7610, R165 ;  /* 0x00007610ffa57816 */ /* 0x001fc600000000a5 */
[----:B------:R-:W4:Y:S04]  /*79c0*/  LDL.LU R243, [R1+0xe0] ;  /* 0x0000e00001f37983 */ /* 0x000f280000300800 */
[----:B------:R0:W4:Y:S01]  /*79d0*/  @!P0 LDG.E.U16 R165, desc[UR14][R154.64] ;  /* 0x0000000e9aa58981 */ /* 0x000122000c1e1500 */
[----:B-1----:R-:W-:Y:S02]  /*79e0*/  PRMT R164, RZ, 0x7610, R164 ;  /* 0x00007610ffa47816 */ /* 0x002fe400000000a4 */
[----:B--2---:R-:W-:Y:S01]  /*79f0*/  PRMT R163, RZ, 0x7610, R163 ;  /* 0x00007610ffa37816 */ /* 0x004fe200000000a3 */
[----:B------:R-:W2:Y:S04]  /*7a00*/  LDL.LU R234, [R1+0x18c] ;  /* 0x00018c0001ea7983 */ /* 0x000ea80000300800 */
[----:B------:R-:W2:Y:S01]  /*7a10*/  LDL.LU R235, [R1+0xd0] ;  /* 0x0000d00001eb7983 */ /* 0x000ea20000300800 */
[----:B0-----:R-:W-:-:S05]  /*7a20*/  IADD3 R154, P1, R230, R251, RZ ;  /* 0x000000fbe69a7210 */ /* 0x001fca0007f3e0ff */
[----:B---3--:R-:W-:-:S05]  /*7a30*/  IMAD.X R155, R229, 0x1, R252, P1 ;  /* 0x00000001e59b7824 */ /* 0x008fca00008e06fc */
[----:B------:R0:W3:Y:S02]  /*7a40*/  @!P0 LDG.E.U16 R164, desc[UR14][R154.64] ;  /* 0x0000000e9aa48981 */ /* 0x0000e4000c1e1500 */
[----:B0-----:R-:W-:-:S05]  /*7a50*/  IADD3 R154, P1, R228, R251, RZ ;  /* 0x000000fbe49a7210 */ /* 0x001fca0007f3e0ff */
[----:B------:R-:W-:Y:S01]  /*7a60*/  IMAD.X R155, R205, 0x1, R252, P1 ;  /* 0x00000001cd9b7824 */ /* 0x000fe200008e06fc */
[----:B------:R-:W-:-:S04]  /*7a70*/  LOP3.LUT R205, R186, 0x30, RZ, 0x3c, !PT ;  /* 0x00000030bacd7812 */ /* 0x000fc800078e3cff */
[----:B------:R0:W3:Y:S04]  /*7a80*/  @!P0 LDG.E.U16 R163, desc[UR14][R154.64] ;  /* 0x0000000e9aa38981 */ /* 0x0000e8000c1e1500 */
[----:B------:R1:W-:Y:S01]  /*7a90*/  STS.U16 [R205+UR12+0x180], R159 ;  /* 0x0001809fcd007988 */ /* 0x0003e2000800040c */
[----:B0-----:R-:W-:Y:S02]  /*7aa0*/  IADD3 R154, P1, R227, R251, RZ ;  /* 0x000000fbe39a7210 */ /* 0x001fe40007f3e0ff */
[----:B-1----:R-:W-:-:S03]  /*7ab0*/  PRMT R159, RZ, 0x7610, R159 ;  /* 0x00007610ff9f7816 */ /* 0x002fc6000000009f */
[----:B------:R-:W-:Y:S01]  /*7ac0*/  IMAD.X R155, R226, 0x1, R252, P1 ;  /* 0x00000001e29b7824 */ /* 0x000fe200008e06fc */
[----:B------:R0:W-:Y:S04]  /*7ad0*/  STS.U16 [R205+UR12+0x580], R158 ;  /* 0x0005809ecd007988 */ /* 0x0001e8000800040c */
[----:B------:R4:W3:Y:S04]  /*7ae0*/  @!P0 LDG.E.U16 R159, desc[UR14][R154.64] ;  /* 0x0000000e9a9f8981 */ /* 0x0008e8000c1e1500 */
[----:B------:R-:W3:Y:S01]  /*7af0*/  LDL.LU R226, [R1+0x17c] ;  /* 0x00017c0001e27983 */ /* 0x000ee20000300800 */
[----:B0-----:R-:W-:-:S03]  /*7b00*/  PRMT R158, RZ, 0x7610, R158 ;  /* 0x00007610ff9e7816 */ /* 0x001fc6000000009e */
[----:B------:R-:W3:Y:S04]  /*7b10*/  LDL.LU R227, [R1+0xc0] ;  /* 0x0000c00001e37983 */ /* 0x000ee80000300800 */
[----:B------:R-:W3:Y:S04]  /*7b20*/  LDL R231, [R1+0x13c] ;  /* 0x00013c0001e77983 */ /* 0x000ee80000100800 */
[----:B------:R-:W3:Y:S04]  /*7b30*/  LDL R230, [R1+0x12c] ;  /* 0x00012c0001e67983 */ /* 0x000ee80000100800 */
[----:B------:R-:W3:Y:S01]  /*7b40*/  LDL R229, [R1+0x70] ;  /* 0x0000700001e57983 */ /* 0x000ee20000100800 */
[----:B----4-:R-:W-:-:S05]  /*7b50*/  IADD3 R154, P1, R216, R251, RZ ;  /* 0x000000fbd89a7210 */ /* 0x010fca0007f3e0ff */
[----:B------:R-:W-:-:S05]  /*7b60*/  IMAD.X R155, R3, 0x1, R252, P1 ;  /* 0x00000001039b7824 */ /* 0x000fca00008e06fc */
[----:B------:R0:W4:Y:S02]  /*7b70*/  @!P0 LDG.E.U16 R158, desc[UR14][R154.64] ;  /* 0x0000000e9a9e8981 */ /* 0x000124000c1e1500 */
[----:B0-----:R-:W-:Y:S02]  /*7b80*/  IADD3 R154, P1, R2, R251, RZ ;  /* 0x000000fb029a7210 */ /* 0x001fe40007f3e0ff */
[----:B------:R-:W4:Y:S03]  /*7b90*/  LDL R2, [R1+0x15c] ;  /* 0x00015c0001027983 */ /* 0x000f260000100800 */
[----:B------:R-:W-:Y:S02]  /*7ba0*/  IMAD.X R155, R0, 0x1, R252, P1 ;  /* 0x00000001009b7824 */ /* 0x000fe400008e06fc */
[----:B------:R-:W4:Y:S04]  /*7bb0*/  LDL R0, [R1+0x80] ;  /* 0x0000800001007983 */ /* 0x000f280000100800 */
[----:B------:R-:W4:Y:S04]  /*7bc0*/  LDL.LU R236, [R1+0x90] ;  /* 0x0000900001ec7983 */ /* 0x000f280000300800 */
[----:B------:R-:W4:Y:S04]  /*7bd0*/  LDL.LU R237, [R1+0xb0] ;  /* 0x0000b00001ed7983 */ /* 0x000f280000300800 */
[----:B------:R-:W4:Y:S04]  /*7be0*/  LDL.LU R249, [R1+0x16c] ;  /* 0x00016c0001f97983 */ /* 0x000f280000300800 */
[----:B------:R0:W-:Y:S02]  /*7bf0*/  STS.U16 [R205+UR12+0x980], R157 ;  /* 0x0009809dcd007988 */ /* 0x0001e4000800040c */
[----:B0-----:R-:W-:-:S02]  /*7c00*/  PRMT R157, RZ, 0x7610, R157 ;  /* 0x00007610ff9d7816 */ /* 0x001fc4000000009d */
[----:B------:R0:W-:Y:S04]  /*7c10*/  STS.U16 [R205+UR12+0xd80], R156 ;  /* 0x000d809ccd007988 */ /* 0x0001e8000800040c */
[----:B------:R1:W4:Y:S01]  /*7c20*/  @!P0 LDG.E.U16 R157, desc[UR14][R154.64] ;  /* 0x0000000e9a9d8981 */ /* 0x000322000c1e1500 */
[----:B0-----:R-:W-:Y:S02]  /*7c30*/  PRMT R156, RZ, 0x7610, R156 ;  /* 0x00007610ff9c7816 */ /* 0x001fe4000000009c */
[----:B-1----:R-:W-:Y:S01]  /*7c40*/  IADD3 R154, P1, R242, R251, RZ ;  /* 0x000000fbf29a7210 */ /* 0x002fe20007f3e0ff */
[----:B------:R2:W-:Y:S04]  /*7c50*/  STS.U16 [R205+UR12+0x1180], R180 ;  /* 0x001180b4cd007988 */ /* 0x0005e8000800040c */
[----:B------:R-:W-:-:S05]  /*7c60*/  IMAD.X R155, R243, 0x1, R252, P1 ;  /* 0x00000001f39b7824 */ /* 0x000fca00008e06fc */
[----:B------:R0:W4:Y:S01]  /*7c70*/  @!P0 LDG.E.U16 R156, desc[UR14][R154.64] ;  /* 0x0000000e9a9c8981 */ /* 0x000122000c1e1500 */
[----:B--2---:R-:W-:-:S05]  /*7c80*/  IADD3 R180, P1, R234, R251, RZ ;  /* 0x000000fbeab47210 */ /* 0x004fca0007f3e0ff */
[----:B------:R-:W-:Y:S01]  /*7c90*/  IMAD.X R181, R235, 0x1, R252, P1 ;  /* 0x00000001ebb57824 */ /* 0x000fe200008e06fc */
[----:B0-----:R-:W-:-:S06]  /*7ca0*/  PRMT R155, RZ, 0x7610, R155 ;  /* 0x00007610ff9b7816 */ /* 0x001fcc000000009b */
[----:B------:R3:W2:Y:S01]  /*7cb0*/  @!P0 LDG.E.U16 R155, desc[UR14][R180.64] ;  /* 0x0000000eb49b8981 */ /* 0x0006a2000c1e1500 */
[----:B------:R-:W-:Y:S02]  /*7cc0*/  PRMT R154, RZ, 0x7610, R154 ;  /* 0x00007610ff9a7816 */ /* 0x000fe4000000009a */
[-C--:B---3--:R-:W-:Y:S01]  /*7cd0*/  IADD3 R180, P1, R226, R251.reuse, RZ ;  /* 0x000000fbe2b47210 */ /* 0x088fe20007f3e0ff */
[----:B------:R-:W-:Y:S04]  /*7ce0*/  STL [R1+0x250], R242 ;  /* 0x000250f201007387 */ /* 0x000fe80000100800 */
[----:B------:R-:W-:Y:S01]  /*7cf0*/  IMAD.X R181, R227, 0x1, R252, P1 ;  /* 0x00000001e3b57824 */ /* 0x000fe200008e06fc */
[----:B------:R-:W-:Y:S04]  /*7d00*/  STL [R1+0x254], R243 ;  /* 0x000254f301007387 */ /* 0x000fe80000100800 */
[----:B------:R0:W-:Y:S04]  /*7d10*/  STL [R1+0x25c], R234 ;  /* 0x00025cea01007387 */ /* 0x0001e80000100800 */
[----:B------:R4:W3:Y:S04]  /*7d20*/  @!P0 LDG.E.U16 R154, desc[UR14][R180.64] ;  /* 0x0000000eb49a8981 */ /* 0x0008e8000c1e1500 */
[----:B0-----:R-:W2:Y:S04]  /*7d30*/  LDL.LU R234, [R1+0xa0] ;  /* 0x0000a00001ea7983 */ /* 0x001ea80000300800 */
[----:B------:R-:W-:Y:S04]  /*7d40*/  STL [R1+0x260], R235 ;  /* 0x000260eb01007387 */ /* 0x000fe80000100800 */
[----:B------:R-:W-:Y:S04]  /*7d50*/  STL [R1+0x264], R226 ;  /* 0x000264e201007387 */ /* 0x000fe80000100800 */
[----:B------:R-:W-:Y:S01]  /*7d60*/  STL [R1+0x268], R227 ;  /* 0x000268e301007387 */ /* 0x000fe20000100800 */
[----:B----4-:R-:W-:-:S03]  /*7d70*/  IADD3 R180, P1, R249, R251, RZ ;  /* 0x000000fbf9b47210 */ /* 0x010fc60007f3e0ff */
[----:B------:R-:W-:Y:S02]  /*7d80*/  STL [R1+0x26c], R249 ;  /* 0x00026cf901007387 */ /* 0x000fe40000100800 */
[----:B------:R-:W-:Y:S02]  /*7d90*/  IMAD.X R181, R237, 0x1, R252, P1 ;  /* 0x00000001edb57824 */ /* 0x000fe400008e06fc */
[----:B------:R0:W-:Y:S04]  /*7da0*/  STL [R1+0x270], R237 ;  /* 0x000270ed01007387 */ /* 0x0001e80000100800 */
[----:B0-----:R-:W4:Y:S04]  /*7db0*/  LDL.LU R237, [R1+0x14c] ;  /* 0x00014c0001ed7983 */ /* 0x001f280000300800 */
[----:B------:R-:W3:Y:S04]  /*7dc0*/  LDL R228, [R1+0x11c] ;  /* 0x00011c0001e47983 */ /* 0x000ee80000100800 */
[----:B------:R-:W3:Y:S04]  /*7dd0*/  LDL R227, [R1+0x60] ;  /* 0x0000600001e37983 */ /* 0x000ee80000100800 */
[----:B------:R0:W-:Y:S04]  /*7de0*/  STS.U16 [R205+UR12+0x1980], R153 ;  /* 0x00198099cd007988 */ /* 0x0001e8000800040c */
[----:B------:R-:W3:Y:S04]  /*7df0*/  LDL R3, [R1+0x1c8] ;  /* 0x0001c80001037983 */ /* 0x000ee80000100800 */
[----:B------:R-:W-:Y:S01]  /*7e00*/  STS.U16 [R205+UR12+0x1580], R183 ;  /* 0x001580b7cd007988 */ /* 0x000fe2000800040c */
[----:B0-----:R-:W-:-:S03]  /*7e10*/  PRMT R153, RZ, 0x7610, R153 ;  /* 0x00007610ff997816 */ /* 0x001fc60000000099 */
[----:B------:R0:W-:Y:S04]  /*7e20*/  STS.U16 [R205+UR12+0x1d80], R179 ;  /* 0x001d80b3cd007988 */ /* 0x0001e8000800040c */
[----:B------:R1:W3:Y:S04]  /*7e30*/  @!P0 LDG.E.U16 R153, desc[UR14][R180.64] ;  /* 0x0000000eb4998981 */ /* 0x0002e8000c1e1500 */
[----:B------:R-:W3:Y:S01]  /*7e40*/  LDL R226, [R1+0x1b8] ;  /* 0x0001b80001e27983 */ /* 0x000ee20000100800 */
[----:B0-----:R-:W-:-:S03]  /*7e50*/  LOP3.LUT R205, R186, 0x40, RZ, 0x3c, !PT ;  /* 0x00000040bacd7812 */ /* 0x001fc600078e3cff */
[----:B------:R-:W3:Y:S01]  /*7e60*/  LDL R216, [R1+0xfc] ;  /* 0x0000fc0001d87983 */ /* 0x000ee20000100800 */
[----:B-1----:R-:W-:-:S03]  /*7e70*/  IADD3 R180, P1, R2, R251, RZ ;  /* 0x000000fb02b47210 */ /* 0x002fc60007f3e0ff */
[----:B------:R-:W3:Y:S01]  /*7e80*/  LDL R2, [R1+0x10c] ;  /* 0x00010c0001027983 */ /* 0x000ee20000100800 */
[----:B------:R-:W-:-:S03]  /*7e90*/  PRMT R179, RZ, 0x7610, R179 ;  /* 0x00007610ffb37816 */ /* 0x000fc600000000b3 */
[----:B------:R4:W-:Y:S04]  /*7ea0*/  STS.U16 [R205+UR12+0x200], R182 ;  /* 0x000200b6cd007988 */ /* 0x0009e8000800040c */
[----:B------:R0:W-:Y:S01]  /*7eb0*/  STS.U16 [R205+UR12+0x600], R204 ;  /* 0x000600cccd007988 */ /* 0x0001e2000800040c */
[----:B--2---:R-:W-:-:S05]  /*7ec0*/  IMAD.X R181, R234, 0x1, R252, P1 ;  /* 0x00000001eab57824 */ /* 0x004fca00008e06fc */
[----:B------:R1:W2:Y:S04]  /*7ed0*/  @!P0 LDG.E.U16 R179, desc[UR14][R180.64] ;  /* 0x0000000eb4b38981 */ /* 0x0002a8000c1e1500 */
[----:B------:R-:W-:Y:S01]  /*7ee0*/  STL [R1+0x278], R234 ;  /* 0x000278ea01007387 */ /* 0x000fe20000100800 */
[----:B-1----:R-:W-:Y:S02]  /*7ef0*/  PRMT R180, RZ, 0x7610, R180 ;  /* 0x00007610ffb47816 */ /* 0x002fe400000000b4 */
[----:B----4-:R-:W-:-:S05]  /*7f00*/  IADD3 R182, P1, R237, R251, RZ ;  /* 0x000000fbedb67210 */ /* 0x010fca0007f3e0ff */
[----:B------:R-:W-:Y:S01]  /*7f10*/  IMAD.X R183, R236, 0x1, R252, P1 ;  /* 0x00000001ecb77824 */ /* 0x000fe200008e06fc */
[----:B------:R-:W-:Y:S04]  /*7f20*/  STL [R1+0x28c], R237 ;  /* 0x00028ced01007387 */ /* 0x000fe80000100800 */
[----:B------:R1:W4:Y:S04]  /*7f30*/  @!P0 LDG.E.U16 R180, desc[UR14][R182.64] ;  /* 0x0000000eb6b48981 */ /* 0x000328000c1e1500 */
[----:B------:R-:W-:Y:S04]  /*7f40*/  STL [R1+0x290], R236 ;  /* 0x000290ec01007387 */ /* 0x000fe80000100800 */
[----:B0-----:R-:W2:Y:S01]  /*7f50*/  LDL R204, [R1+0x1a8] ;  /* 0x0001a80001cc7983 */ /* 0x001ea20000100800 */
[----:B-1----:R-:W-:-:S05]  /*7f60*/  IADD3 R182, P1, R231, R251, RZ ;  /* 0x000000fbe7b67210 */ /* 0x002fca0007f3e0ff */
[----:B------:R-:W-:Y:S02]  /*7f70*/  IMAD.X R183, R0, 0x1, R252, P1 ;  /* 0x0000000100b77824 */ /* 0x000fe400008e06fc */
[----:B------:R-:W4:Y:S01]  /*7f80*/  LDL R0, [R1+0xec] ;  /* 0x0000ec0001007983 */ /* 0x000f220000100800 */
[----:B------:R-:W-:-:S03]  /*7f90*/  PRMT R181, RZ, 0x7610, R181 ;  /* 0x00007610ffb57816 */ /* 0x000fc600000000b5 */
[----:B------:R0:W-:Y:S04]  /*7fa0*/  STS.U16 [R205+UR12+0xa00], R184 ;  /* 0x000a00b8cd007988 */ /* 0x0001e8000800040c */
[----:B------:R1:W4:Y:S04]  /*7fb0*/  @!P0 LDG.E.U16 R181, desc[UR14][R182.64] ;  /* 0x0000000eb6b58981 */ /* 0x000328000c1e1500 */
[----:B------:R3:W-:Y:S01]  /*7fc0*/  STS.U16 [R205+UR12+0xe00], R185 ;  /* 0x000e00b9cd007988 */ /* 0x0007e2000800040c */
[----:B0-----:R-:W-:-:S03]  /*7fd0*/  PRMT R184, RZ, 0x7610, R184 ;  /* 0x00007610ffb87816 */ /* 0x001fc600000000b8 */
[----:B------:R0:W-:Y:S01]  /*7fe0*/  STS.U16 [R205+UR12+0x1200], R187 ;  /* 0x001200bbcd007988 */ /* 0x0001e2000800040c */
[----:B-1----:R-:W-:-:S03]  /*7ff0*/  IADD3 R182, P1, R230, R251, RZ ;  /* 0x000000fbe6b67210 */ /* 0x002fc60007f3e0ff */
[----:B------:R-:W4:Y:S02]  /*8000*/  LDL.LU R241, [R1+0xdc] ;  /* 0x0000dc0001f17983 */ /* 0x000f240000300800 */
[----:B------:R-:W-:Y:S01]  /*8010*/  IMAD.X R183, R229, 0x1, R252, P1 ;  /* 0x00000001e5b77824 */ /* 0x000fe200008e06fc */
[----:B---3--:R-:W-:Y:S01]  /*8020*/  PRMT R185, RZ, 0x7610, R185 ;  /* 0x00007610ffb97816 */ /* 0x008fe200000000b9 */
[----:B------:R-:W3:Y:S04]  /*8030*/  LDL.LU R240, [R1+0x198] ;  /* 0x0001980001f07983 */ /* 0x000ee80000300800 */
[----:B------:R1:W3:Y:S02]  /*8040*/  @!P0 LDG.E.U16 R184, desc[UR14][R182.64] ;  /* 0x0000000eb6b88981 */ /* 0x0002e4000c1e1500 */
[----:B-1----:R-:W-:-:S05]  /*8050*/  IADD3 R182, P1, R228, R251, RZ ;  /* 0x000000fbe4b67210 */ /* 0x002fca0007f3e0ff */
[----:B------:R-:W-:-:S05]  /*8060*/  IMAD.X R183, R227, 0x1, R252, P1 ;  /* 0x00000001e3b77824 */ /* 0x000fca00008e06fc */
[----:B------:R1:W3:Y:S01]  /*8070*/  @!P0 LDG.E.U16 R185, desc[UR14][R182.64] ;  /* 0x0000000eb6b98981 */ /* 0x0002e2000c1e1500 */
[----:B0-----:R-:W-:Y:S02]  /*8080*/  PRMT R187, RZ, 0x7610, R187 ;  /* 0x00007610ffbb7816 */ /* 0x001fe400000000bb */
[----:B-1----:R-:W-:Y:S01]  /*8090*/  IADD3 R182, P1, R3, R251, RZ ;  /* 0x000000fb03b67210 */ /* 0x002fe20007f3e0ff */
[----:B------:R0:W-:Y:S04]  /*80a0*/  STS.U16 [R205+UR12+0x1600], R188 ;  /* 0x001600bccd007988 */ /* 0x0001e8000800040c */
[----:B------:R-:W-:Y:S01]  /*80b0*/  IMAD.X R183, R2, 0x1, R252, P1 ;  /* 0x0000000102b77824 */ /* 0x000fe200008e06fc */
[----:B------:R-:W3:Y:S04]  /*80c0*/  LDL.LU R3, [R1+0x108] ;  /* 0x0001080001037983 */ /* 0x000ee80000300800 */
[----:B------:R1:W3:Y:S01]  /*80d0*/  @!P0 LDG.E.U16 R187, desc[UR14][R182.64] ;  /* 0x0000000eb6bb8981 */ /* 0x0002e2000c1e1500 */
[----:B0-----:R-:W-:-:S03]  /*80e0*/  PRMT R188, RZ, 0x7610, R188 ;  /* 0x00007610ffbc7816 */ /* 0x001fc600000000bc */
[----:B------:R-:W3:Y:S04]  /*80f0*/  LDL.LU R2, [R1+0x1c4] ;  /* 0x0001c40001027983 */ /* 0x000ee80000300800 */
[----:B------:R-:W3:Y:S01]  /*8100*/  LDL.LU R233, [R1+0xcc] ;  /* 0x0000cc0001e97983 */ /* 0x000ee20000300800 */
[----:B-1----:R-:W-:-:S03]  /*8110*/  IADD3 R182, P1, R226, R251, RZ ;  /* 0x000000fbe2b67210 */ /* 0x002fc60007f3e0ff */
[----:B------:R-:W3:Y:S02]  /*8120*/  LDL.LU R232, [R1+0x188] ;  /* 0x0001880001e87983 */ /* 0x000ee40000300800 */
[----:B------:R-:W-:Y:S02]  /*8130*/  IMAD.X R183, R216, 0x1, R252, P1 ;  /* 0x00000001d8b77824 */ /* 0x000fe400008e06fc */
[----:B------:R-:W3:Y:S04]  /*8140*/  LDL R230, [R1+0x1b4] ;  /* 0x0001b40001e67983 */ /* 0x000ee80000100800 */
[----:B------:R2:W3:Y:S04]  /*8150*/  @!P0 LDG.E.U16 R188, desc[UR14][R182.64] ;  /* 0x0000000eb6bc8981 */ /* 0x0004e8000c1e1500 */
[----:B------:R-:W3:Y:S04]  /*8160*/  LDL R216, [R1+0x8c] ;  /* 0x00008c0001d87983 */ /* 0x000ee80000100800 */
[----:B------:R-:W3:Y:S04]  /*8170*/  LDL R227, [R1+0xf8] ;  /* 0x0000f80001e37983 */ /* 0x000ee80000100800 */
[----:B------:R-:W3:Y:S04]  /*8180*/  LDL.LU R234, [R1+0x148] ;  /* 0x0001480001ea7983 */ /* 0x000ee80000300800 */
[----:B------:R-:W3:Y:S04]  /*8190*/  LDL.LU R226, [R1+0x9c] ;  /* 0x00009c0001e27983 */ /* 0x000ee80000300800 */
[----:B------:R-:W3:Y:S04]  /*81a0*/  LDL.LU R235, [R1+0x158] ;  /* 0x0001580001eb7983 */ /* 0x000ee80000300800 */
[----:B------:R-:W3:Y:S04]  /*81b0*/  LDL.LU R229, [R1+0xac] ;  /* 0x0000ac0001e57983 */ /* 0x000ee80000300800 */
[----:B------:R-:W3:Y:S04]  /*81c0*/  LDL.LU R228, [R1+0x168] ;  /* 0x0001680001e47983 */ /* 0x000ee80000300800 */
[----:B------:R-:W3:Y:S01]  /*81d0*/  LDL.LU R248, [R1+0xbc] ;  /* 0x0000bc0001f87983 */ /* 0x000ee20000300800 */
[----:B--2---:R-:W-:-:S05]  /*81e0*/  IADD3 R182, P1, R204, R251, RZ ;  /* 0x000000fbccb67210 */ /* 0x004fca0007f3e0ff */
[----:B----4-:R-:W-:Y:S02]  /*81f0*/  IMAD.X R183, R0, 0x1, R252, P1 ;  /* 0x0000000100b77824 */ /* 0x010fe400008e06fc */
[----:B------:R-:W2:Y:S04]  /*8200*/  LDL.LU R0, [R1+0x178] ;  /* 0x0001780001007983 */ /* 0x000ea80000300800 */
[----:B------:R0:W-:Y:S04]  /*8210*/  STS.U16 [R205+UR12+0x1a00], R191 ;  /* 0x001a00bfcd007988 */ /* 0x0001e8000800040c */
[----:B------:R1:W-:Y:S01]  /*8220*/  STS.U16 [R205+UR12+0x1e00], R203 ;  /* 0x001e00cbcd007988 */ /* 0x0003e2000800040c */
[----:B------:R-:W-:-:S03]  /*8230*/  LOP3.LUT R204, R186, 0x50, RZ, 0x3c, !PT ;  /* 0x00000050bacc7812 */ /* 0x000fc600078e3cff */
[----:B------:R-:W4:Y:S01]  /*8240*/  LDL.LU R247, [R1+0xe8] ;  /* 0x0000e80001f77983 */ /* 0x000f220000300800 */
[----:B0-----:R-:W-:Y:S02]  /*8250*/  PRMT R191, RZ, 0x7610, R191 ;  /* 0x00007610ffbf7816 */ /* 0x001fe400000000bf */
[----:B-1----:R-:W-:Y:S01]  /*8260*/  PRMT R203, RZ, 0x7610, R203 ;  /* 0x00007610ffcb7816 */ /* 0x002fe200000000cb */
[----:B------:R0:W-:Y:S04]  /*8270*/  STS.U16 [R204+UR12+0x280], R202 ;  /* 0x000280cacc007988 */ /* 0x0001e8000800040c */
[----:B------:R3:W4:Y:S04]  /*8280*/  @!P0 LDG.E.U16 R191, desc[UR14][R182.64] ;  /* 0x0000000eb6bf8981 */ /* 0x000728000c1e1500 */
[----:B------:R-:W4:Y:S01]  /*8290*/  LDL.LU R246, [R1+0x1a4] ;  /* 0x0001a40001f67983 */ /* 0x000f220000300800 */
[----:B---3--:R-:W-:-:S05]  /*82a0*/  IADD3 R182, P1, R240, R251, RZ ;  /* 0x000000fbf0b67210 */ /* 0x008fca0007f3e0ff */
[----:B------:R-:W-:-:S05]  /*82b0*/  IMAD.X R183, R241, 0x1, R252, P1 ;  /* 0x00000001f1b77824 */ /* 0x000fca00008e06fc */
[----:B------:R1:W3:Y:S01]  /*82c0*/  @!P0 LDG.E.U16 R203, desc[UR14][R182.64] ;  /* 0x0000000eb6cb8981 */ /* 0x0002e2000c1e1500 */
[----:B0-----:R-:W-:-:S03]  /*82d0*/  PRMT R202, RZ, 0x7610, R202 ;  /* 0x00007610ffca7816 */ /* 0x001fc600000000ca */
[----:B------:R-:W-:Y:S04]  /*82e0*/  STL [R1+0x27c], R240 ;  /* 0x00027cf001007387 */ /* 0x000fe80000100800 */
[----:B------:R-:W-:Y:S04]  /*82f0*/  STL [R1+0x280], R241 ;  /* 0x000280f101007387 */ /* 0x000fe80000100800 */
[----:B------:R0:W-:Y:S01]  /*8300*/  STS.U16 [R204+UR12+0x680], R201 ;  /* 0x000680c9cc007988 */ /* 0x0001e2000800040c */
[----:B-1----:R-:W-:-:S05]  /*8310*/  IADD3 R182, P1, R232, R251, RZ ;  /* 0x000000fbe8b67210 */ /* 0x002fca0007f3e0ff */
[----:B------:R-:W-:Y:S01]  /*8320*/  IMAD.X R183, R233, 0x1, R252, P1 ;  /* 0x00000001e9b77824 */ /* 0x000fe200008e06fc */
[----:B------:R1:W-:Y:S04]  /*8330*/  STL [R1+0x284], R232 ;  /* 0x000284e801007387 */ /* 0x0003e80000100800 */
[----:B------:R2:W3:Y:S01]  /*8340*/  @!P0 LDG.E.U16 R202, desc[UR14][R182.64] ;  /* 0x0000000eb6ca8981 */ /* 0x0004e2000c1e1500 */
[----:B0-----:R-:W-:-:S03]  /*8350*/  PRMT R201, RZ, 0x7610, R201 ;  /* 0x00007610ffc97816 */ /* 0x001fc600000000c9 */
[----:B-1----:R-:W4:Y:S04]  /*8360*/  LDL.LU R232, [R1+0x138] ;  /* 0x0001380001e87983 */ /* 0x002f280000300800 */
[----:B------:R0:W-:Y:S04]  /*8370*/  STL [R1+0x288], R233 ;  /* 0x000288e901007387 */ /* 0x0001e80000100800 */
[----:B0-----:R-:W3:Y:S04]  /*8380*/  LDL.LU R233, [R1+0x7c] ;  /* 0x00007c0001e97983 */ /* 0x001ee80000300800 */
[----:B------:R0:W-:Y:S02]  /*8390*/  STS.U16 [R204+UR12+0xa80], R200 ;  /* 0x000a80c8cc007988 */ /* 0x0001e4000800040c */
[----:B0-----:R-:W-:-:S02]  /*83a0*/  PRMT R200, RZ, 0x7610, R200 ;  /* 0x00007610ffc87816 */ /* 0x001fc400000000c8 */
[----:B--2---:R-:W-:-:S05]  /*83b0*/  IADD3 R182, P1, R0, R251, RZ ;  /* 0x000000fb00b67210 */ /* 0x004fca0007f3e0ff */
[----:B------:R-:W-:Y:S01]  /*83c0*/  IMAD.X R183, R248, 0x1, R252, P1 ;  /* 0x00000001f8b77824 */ /* 0x000fe200008e06fc */
[----:B------:R0:W-:Y:S04]  /*83d0*/  STL [R1+0x294], R0 ;  /* 0x0002940001007387 */ /* 0x0001e80000100800 */
[----:B------:R1:W2:Y:S04]  /*83e0*/  @!P0 LDG.E.U16 R201, desc[UR14][R182.64] ;  /* 0x0000000eb6c98981 */ /* 0x0002a8000c1e1500 */
[----:B0-----:R-:W2:Y:S01]  /*83f0*/  LDL.LU R0, [R1+0x128] ;  /* 0x0001280001007983 */ /* 0x001ea20000300800 */
[----:B-1----:R-:W-:-:S03]  /*8400*/  IADD3 R182, P1, R228, R251, RZ ;  /* 0x000000fbe4b67210 */ /* 0x002fc60007f3e0ff */
[----:B------:R0:W-:Y:S02]  /*8410*/  STL [R1+0x298], R248 ;  /* 0x000298f801007387 */ /* 0x0001e40000100800 */
[----:B------:R-:W-:-:S05]  /*8420*/  IMAD.X R183, R229, 0x1, R252, P1 ;  /* 0x00000001e5b77824 */ /* 0x000fca00008e06fc */
[----:B------:R1:W2:Y:S04]  /*8430*/  @!P0 LDG.E.U16 R200, desc[UR14][R182.64] ;  /* 0x0000000eb6c88981 */ /* 0x0002a8000c1e1500 */
[----:B0-----:R-:W2:Y:S04]  /*8440*/  LDL.LU R248, [R1+0x6c] ;  /* 0x00006c0001f87983 */ /* 0x001ea80000300800 */
[----:B------:R-:W-:Y:S01]  /*8450*/  STL [R1+0x29c], R228 ;  /* 0x00029ce401007387 */ /* 0x000fe20000100800 */
[----:B-1----:R-:W-:-:S03]  /*8460*/  IADD3 R182, P1, R235, R251, RZ ;  /* 0x000000fbebb67210 */ /* 0x002fc60007f3e0ff */
[----:B------:R-:W-:Y:S04]  /*8470*/  STL [R1+0x2a0], R229 ;  /* 0x0002a0e501007387 */ /* 0x000fe80000100800 */
[----:B------:R0:W-:Y:S01]  /*8480*/  STL [R1+0x2a4], R235 ;  /* 0x0002a4eb01007387 */ /* 0x0001e20000100800 */
[----:B------:R-:W-:-:S03]  /*8490*/  IMAD.X R183, R226, 0x1, R252, P1 ;  /* 0x00000001e2b77824 */ /* 0x000fc600008e06fc */
[----:B0-----:R-:W2:Y:S04]  /*84a0*/  LDL.LU R235, [R1+0x118] ;  /* 0x0001180001eb7983 */ /* 0x001ea80000300800 */
[----:B------:R0:W-:Y:S04]  /*84b0*/  STL [R1+0x2a8], R226 ;  /* 0x0002a8e201007387 */ /* 0x0001e80000100800 */
[----:B0-----:R-:W2:Y:S04]  /*84c0*/  LDL.LU R226, [R1+0x5c] ;  /* 0x00005c0001e27983 */ /* 0x001ea80000300800 */
[----:B------:R0:W-:Y:S02]  /*84d0*/  STS.U16 [R204+UR12+0xe80], R199 ;  /* 0x000e80c7cc007988 */ /* 0x0001e4000800040c */
[----:B0-----:R-:W-:-:S02]  /*84e0*/  PRMT R199, RZ, 0x7610, R199 ;  /* 0x00007610ffc77816 */ /* 0x001fc400000000c7 */
[----:B------:R0:W-:Y:S04]  /*84f0*/  STS.U16 [R204+UR12+0x1280], R198 ;  /* 0x001280c6cc007988 */ /* 0x0001e8000800040c */
[----:B------:R1:W2:Y:S01]  /*8500*/  @!P0 LDG.E.U16 R199, desc[UR14][R182.64] ;  /* 0x0000000eb6c78981 */ /* 0x0002a2000c1e1500 */
[----:B0-----:R-:W-:Y:S02]  /*8510*/  PRMT R198, RZ, 0x7610, R198 ;  /* 0x00007610ffc67816 */ /* 0x001fe400000000c6 */
[----:B-1----:R-:W-:-:S05]  /*8520*/  IADD3 R182, P1, R234, R251, RZ ;  /* 0x000000fbeab67210 */ /* 0x002fca0007f3e0ff */
[----:B------:R-:W-:Y:S01]  /*8530*/  IMAD.X R183, R216, 0x1, R252, P1 ;  /* 0x00000001d8b77824 */ /* 0x000fe200008e06fc */
[----:B------:R0:W-:Y:S04]  /*8540*/  STS.U16 [R204+UR12+0x1680], R197 ;  /* 0x001680c5cc007988 */ /* 0x0001e8000800040c */
[----:B------:R4:W2:Y:S01]  /*8550*/  @!P0 LDG.E.U16 R198, desc[UR14][R182.64] ;  /* 0x0000000eb6c68981 */ /* 0x0008a2000c1e1500 */
[----:B0-----:R-:W-:Y:S02]  /*8560*/  PRMT R197, RZ, 0x7610, R197 ;  /* 0x00007610ffc57816 */ /* 0x001fe400000000c5 */
[----:B----4-:R-:W-:-:S05]  /*8570*/  IADD3 R182, P1, R232, R251, RZ ;  /* 0x000000fbe8b67210 */ /* 0x010fca0007f3e0ff */
[----:B---3--:R-:W-:Y:S01]  /*8580*/  IMAD.X R183, R233, 0x1, R252, P1 ;  /* 0x00000001e9b77824 */ /* 0x008fe200008e06fc */
[----:B------:R0:W-:Y:S04]  /*8590*/  STS.U16 [R204+UR12+0x1a80], R196 ;  /* 0x001a80c4cc007988 */ /* 0x0001e8000800040c */
[----:B------:R2:W3:Y:S01]  /*85a0*/  @!P0 LDG.E.U16 R197, desc[UR14][R182.64] ;  /* 0x0000000eb6c58981 */ /* 0x0004e2000c1e1500 */
[----:B0-----:R-:W-:-:S03]  /*85b0*/  PRMT R196, RZ, 0x7610, R196 ;  /* 0x00007610ffc47816 */ /* 0x001fc600000000c4 */
[----:B------:R0:W-:Y:S04]  /*85c0*/  STS.U16 [R204+UR12+0x1e80], R195 ;  /* 0x001e80c3cc007988 */ /* 0x0001e8000800040c */
[----:B------:R-:W-:Y:S04]  /*85d0*/  STL [R1+0x2ac], R234 ;  /* 0x0002acea01007387 */ /* 0x000fe80000100800 */
[----:B------:R1:W-:Y:S01]  /*85e0*/  STL [R1+0x2b0], R232 ;  /* 0x0002b0e801007387 */ /* 0x0003e20000100800 */
[----:B0-----:R-:W-:-:S03]  /*85f0*/  PRMT R195, RZ, 0x7610, R195 ;  /* 0x00007610ffc37816 */ /* 0x001fc600000000c3 */
[----:B------:R-:W4:Y:S04]  /*8600*/  LDL.LU R238, [R1+0x194] ;  /* 0x0001940001ee7983 */ /* 0x000f280000300800 */
[----:B-1----:R-:W3:Y:S04]  /*8610*/  LDL.LU R232, [R1+0x58] ;  /* 0x0000580001e87983 */ /* 0x002ee80000300800 */
[----:B------:R-:W3:Y:S04]  /*8620*/  LDL.LU R234, [R1+0x114] ;  /* 0x0001140001ea7983 */ /* 0x000ee80000300800 */
[----:B------:R-:W3:Y:S04]  /*8630*/  LDL.LU R229, [R1+0x68] ;  /* 0x0000680001e57983 */ /* 0x000ee80000300800 */
[----:B------:R-:W3:Y:S04]  /*8640*/  LDL.LU R228, [R1+0x124] ;  /* 0x0001240001e47983 */ /* 0x000ee80000300800 */
[----:B------:R-:W3:Y:S04]  /*8650*/  LDL.LU R236, [R1+0x78] ;  /* 0x0000780001ec7983 */ /* 0x000ee80000300800 */
[----:B------:R-:W3:Y:S04]  /*8660*/  LDL.LU R237, [R1+0x134] ;  /* 0x0001340001ed7983 */ /* 0x000ee80000300800 */
[----:B------:R-:W3:Y:S04]  /*8670*/  LDL.LU R241, [R1+0x88] ;  /* 0x0000880001f17983 */ /* 0x000ee80000300800 */
[----:B------:R-:W3:Y:S04]  /*8680*/  LDL.LU R240, [R1+0x144] ;  /* 0x0001440001f07983 */ /* 0x000ee80000300800 */
[----:B------:R-:W3:Y:S01]  /*8690*/  LDL.LU R249, [R1+0x98] ;  /* 0x0000980001f97983 */ /* 0x000ee20000300800 */
[----:B--2---:R-:W-:-:S05]  /*86a0*/  IADD3 R182, P1, R0, R251, RZ ;  /* 0x000000fb00b67210 */ /* 0x004fca0007f3e0ff */
[----:B------:R-:W-:-:S05]  /*86b0*/  IMAD.X R183, R248, 0x1, R252, P1 ;  /* 0x00000001f8b77824 */ /* 0x000fca00008e06fc */
[----:B------:R0:W2:Y:S02]  /*86c0*/  @!P0 LDG.E.U16 R196, desc[UR14][R182.64] ;  /* 0x0000000eb6c48981 */ /* 0x0000a4000c1e1500 */
[----:B0-----:R-:W-:-:S05]  /*86d0*/  IADD3 R182, P1, R235, R251, RZ ;  /* 0x000000fbebb67210 */ /* 0x001fca0007f3e0ff */
[----:B------:R-:W-:-:S05]  /*86e0*/  IMAD.X R183, R226, 0x1, R252, P1 ;  /* 0x00000001e2b77824 */ /* 0x000fca00008e06fc */
[----:B------:R0:W2:Y:S02]  /*86f0*/  @!P0 LDG.E.U16 R195, desc[UR14][R182.64] ;  /* 0x0000000eb6c38981 */ /* 0x0000a4000c1e1500 */
[----:B0-----:R-:W-:-:S05]  /*8700*/  IADD3 R182, P1, R230, R251, RZ ;  /* 0x000000fbe6b67210 */ /* 0x001fca0007f3e0ff */
[----:B------:R-:W-:Y:S02]  /*8710*/  IMAD.X R183, R227, 0x1, R252, P1 ;  /* 0x00000001e3b77824 */ /* 0x000fe400008e06fc */
[----:B------:R-:W3:Y:S04]  /*8720*/  LDL.LU R227, [R1+0x154] ;  /* 0x0001540001e37983 */ /* 0x000ee80000300800 */
[----:B------:R-:W2:Y:S04]  /*8730*/  LDL.LU R243, [R1+0xa8] ;  /* 0x0000a80001f37983 */ /* 0x000ea80000300800 */
[----:B------:R-:W3:Y:S04]  /*8740*/  LDL.LU R242, [R1+0x164] ;  /* 0x0001640001f27983 */ /* 0x000ee80000300800 */
[----:B------:R-:W2:Y:S04]  /*8750*/  LDL.LU R245, [R1+0xb8] ;  /* 0x0000b80001f57983 */ /* 0x000ea80000300800 */
[----:B------:R-:W3:Y:S04]  /*8760*/  LDL.LU R244, [R1+0x174] ;  /* 0x0001740001f47983 */ /* 0x000ee80000300800 */
[----:B------:R-:W2:Y:S04]  /*8770*/  LDL.LU R231, [R1+0xc8] ;  /* 0x0000c80001e77983 */ /* 0x000ea80000300800 */
[----:B------:R-:W3:Y:S04]  /*8780*/  LDL.LU R230, [R1+0x184] ;  /* 0x0001840001e67983 */ /* 0x000ee80000300800 */
[----:B------:R-:W2:Y:S01]  /*8790*/  LDL.LU R239, [R1+0xd8] ;  /* 0x0000d80001ef7983 */ /* 0x000ea20000300800 */
[----:B------:R-:W-:-:S05]  /*87a0*/  LOP3.LUT R216, R186, 0x60, RZ, 0x3c, !PT ;  /* 0x00000060bad87812 */ /* 0x000fca00078e3cff */
[----:B------:R0:W-:Y:S02]  /*87b0*/  STS.U16 [R216+UR12+0x300], R194 ;  /* 0x000300c2d8007988 */ /* 0x0001e4000800040c */
[----:B0-----:R-:W-:Y:S02]  /*87c0*/  PRMT R194, RZ, 0x7610, R194 ;  /* 0x00007610ffc27816 */ /* 0x001fe400000000c2 */
[----:B------:R0:W-:Y:S04]  /*87d0*/  STS.U16 [R216+UR12+0x700], R193 ;  /* 0x000700c1d8007988 */ /* 0x0001e8000800040c */
[----:B------:R1:W3:Y:S01]  /*87e0*/  @!P0 LDG.E.U16 R194, desc[UR14][R182.64] ;  /* 0x0000000eb6c28981 */ /* 0x0002e2000c1e1500 */
[----:B0-----:R-:W-:Y:S02]  /*87f0*/  PRMT R193, RZ, 0x7610, R193 ;  /* 0x00007610ffc17816 */ /* 0x001fe400000000c1 */
[----:B-1----:R-:W-:-:S05]  /*8800*/  IADD3 R182, P1, R2, R251, RZ ;  /* 0x000000fb02b67210 */ /* 0x002fca0007f3e0ff */
[----:B------:R-:W-:Y:S01]  /*8810*/  IMAD.X R183, R3, 0x1, R252, P1 ;  /* 0x0000000103b77824 */ /* 0x000fe200008e06fc */
[----:B------:R0:W-:Y:S04]  /*8820*/  STS.U16 [R216+UR12+0xb00], R192 ;  /* 0x000b00c0d8007988 */ /* 0x0001e8000800040c */
[----:B------:R1:W3:Y:S01]  /*8830*/  @!P0 LDG.E.U16 R193, desc[UR14][R182.64] ;  /* 0x0000000eb6c18981 */ /* 0x0002e2000c1e1500 */
[----:B0-----:R-:W-:Y:S02]  /*8840*/  PRMT R192, RZ, 0x7610, R192 ;  /* 0x00007610ffc07816 */ /* 0x001fe400000000c0 */
[----:B-1----:R-:W-:-:S05]  /*8850*/  IADD3 R182, P1, R246, R251, RZ ;  /* 0x000000fbf6b67210 */ /* 0x002fca0007f3e0ff */
[----:B------:R-:W-:-:S05]  /*8860*/  IMAD.X R183, R247, 0x1, R252, P1 ;  /* 0x00000001f7b77824 */ /* 0x000fca00008e06fc */
[----:B------:R4:W3:Y:S01]  /*8870*/  @!P0 LDG.E.U16 R192, desc[UR14][R182.64] ;  /* 0x0000000eb6c08981 */ /* 0x0008e2000c1e1500 */
[----:B------:R-:W-:Y:S02]  /*8880*/  PRMT R204, RZ, 0x7610, R204 ;  /* 0x00007610ffcc7816 */ /* 0x000fe400000000cc */
[----:B----4-:R-:W-:Y:S02]  /*8890*/  IADD3 R182, P1, R238, R251, RZ ;  /* 0x000000fbeeb67210 */ /* 0x010fe40007f3e0ff */
[----:B------:R-:W-:Y:S01]  /*88a0*/  PRMT R205, RZ, 0x7610, R205 ;  /* 0x00007610ffcd7816 */ /* 0x000fe200000000cd */
[----:B------:R0:W-:Y:S02]  /*88b0*/  STS.U16 [R216+UR12+0x1700], R190 ;  /* 0x001700bed8007988 */ /* 0x0001e4000800040c */
[----:B0-----:R-:W-:Y:S02]  /*88c0*/  PRMT R190, RZ, 0x7610, R190 ;  /* 0x00007610ffbe7816 */ /* 0x001fe400000000be */
[----:B------:R0:W-:Y:S02]  /*88d0*/  STS.U16 [R216+UR12+0x1b00], R189 ;  /* 0x001b00bdd8007988 */ /* 0x0001e4000800040c */
[----:B0-----:R-:W-:-:S02]  /*88e0*/  PRMT R189, RZ, 0x7610, R189 ;  /* 0x00007610ffbd7816 */ /* 0x001fc400000000bd */
[----:B------:R0:W-:Y:S02]  /*88f0*/  STS.U16 [R216+UR12+0x1300], R207 ;  /* 0x001300cfd8007988 */ /* 0x0001e4000800040c */
[----:B0-----:R-:W-:Y:S02]  /*8900*/  PRMT R207, RZ, 0x7610, R207 ;  /* 0x00007610ffcf7816 */ /* 0x001fe400000000cf */
[----:B------:R0:W-:Y:S04]  /*8910*/  STL.64 [R1+0x220], R2 ;  /* 0x0002200201007387 */ /* 0x0001e80000100a00 */
[----:B------:R1:W-:Y:S01]  /*8920*/  STS.U16 [R216+UR12+0xf00], R208 ;  /* 0x000f00d0d8007988 */ /* 0x0003e2000800040c */
[----:B0-----:R-:W0:Y:S01]  /*8930*/  S2R R3, SR_TID.X ;  /* 0x0000000000037919 */ /* 0x001e220000002100 */
[----:B-1----:R-:W-:-:S02]  /*8940*/  PRMT R208, RZ, 0x7610, R208 ;  /* 0x00007610ffd07816 */ /* 0x002fc400000000d0 */
[----:B------:R1:W-:Y:S01]  /*8950*/  STS.U16 [R216+UR12+0x1f00], R209 ;  /* 0x001f00d1d8007988 */ /* 0x0003e2000800040c */
[----:B------:R-:W-:Y:S02]  /*8960*/  LOP3.LUT R186, R186, 0x70, RZ, 0x3c, !PT ;  /* 0x00000070baba7812 */ /* 0x000fe400078e3cff */
[----:B-1----:R-:W-:-:S03]  /*8970*/  PRMT R209, RZ, 0x7610, R209 ;  /* 0x00007610ffd17816 */ /* 0x002fc600000000d1 */
[----:B------:R1:W-:Y:S02]  /*8980*/  STS.U16 [R186+UR12+0x380], R212 ;  /* 0x000380d4ba007988 */ /* 0x0003e4000800040c */
[----:B-1----:R-:W-:Y:S02]  /*8990*/  PRMT R212, RZ, 0x7610, R212 ;  /* 0x00007610ffd47816 */ /* 0x002fe400000000d4 */
[----:B------:R0:W-:Y:S04]  /*89a0*/  STS.U16 [R186+UR12+0x1b80], R178 ;  /* 0x001b80b2ba007988 */ /* 0x0001e8000800040c */
[----:B------:R1:W-:Y:S01]  /*89b0*/  STS.U16 [R186+UR12+0x780], R213 ;  /* 0x000780d5ba007988 */ /* 0x0003e2000800040c */
[----:B0-----:R-:W-:Y:S02]  /*89c0*/  SHF.R.S32.HI R178, RZ, 0x6, R3 ;  /* 0x00000006ffb27819 */ /* 0x001fe40000011403 */
[----:B-1----:R-:W-:-:S02]  /*89d0*/  PRMT R213, RZ, 0x7610, R213 ;  /* 0x00007610ffd57816 */ /* 0x002fc400000000d5 */
[----:B------:R-:W-:-:S04]  /*89e0*/  SGXT R178, R178, 0x1 ;  /* 0x00000001b2b2781a */ /* 0x000fc80000000200 */
[----:B------:R-:W-:Y:S02]  /*89f0*/  LOP3.LUT R177, R177, 0x90, R178, 0x78, !PT ;  /* 0x00000090b1b17812 */ /* 0x000fe400078e78b2 */
[----:B------:R-:W-:-:S04]  /*8a00*/  SHF.R.S32.HI R178, RZ, 0x6, R3 ;  /* 0x00000006ffb27819 */ /* 0x000fc80000011403 */
[----:B------:R-:W-:Y:S01]  /*8a10*/  SGXT R178, R178, 0x1 ;  /* 0x00000001b2b2781a */ /* 0x000fe20000000200 */
[----:B------:R-:W-:Y:S04]  /*8a20*/  STS.U16 [R186+UR12+0xb80], R214 ;  /* 0x000b80d6ba007988 */ /* 0x000fe8000800040c */
[----:B------:R-:W-:Y:S04]  /*8a30*/  STS.U16 [R186+UR12+0xf80], R215 ;  /* 0x000f80d7ba007988 */ /* 0x000fe8000800040c */
[----:B------:R-:W-:Y:S04]  /*8a40*/  STS.U16 [R186+UR12+0x1380], R210 ;  /* 0x001380d2ba007988 */ /* 0x000fe8000800040c */
[----:B------:R-:W-:Y:S04]  /*8a50*/  STS.U16 [R186+UR12+0x1780], R206 ;  /* 0x001780ceba007988 */ /* 0x000fe8000800040c */
[----:B------:R-:W-:Y:S04]  /*8a60*/  STS.U16 [R186+UR12+0x1f80], R211 ;  /* 0x001f80d3ba007988 */ /* 0x000fe8000800040c */
[----:B------:R0:W-:Y:S01]  /*8a70*/  STS.U16 [R177+UR12+0x7000], R18 ;  /* 0x00700012b1007988 */ /* 0x0001e2000800040c */
[----:B--2---:R-:W-:-:S05]  /*8a80*/  IMAD.X R183, R239, 0x1, R252, P1 ;  /* 0x00000001efb77824 */ /* 0x004fca00008e06fc */
[----:B------:R3:W2:Y:S02]  /*8a90*/  @!P0 LDG.E.U16 R204, desc[UR14][R182.64] ;  /* 0x0000000eb6cc8981 */ /* 0x0006a4000c1e1500 */
[----:B---3--:R-:W-:-:S05]  /*8aa0*/  IADD3 R182, P1, R230, R251, RZ ;  /* 0x000000fbe6b67210 */ /* 0x008fca0007f3e0ff */
[----:B------:R-:W-:-:S05]  /*8ab0*/  IMAD.X R183, R231, 0x1, R252, P1 ;  /* 0x00000001e7b77824 */ /* 0x000fca00008e06fc */
[----:B------:R1:W3:Y:S02]  /*8ac0*/  @!P0 LDG.E.U16 R205, desc[UR14][R182.64] ;  /* 0x0000000eb6cd8981 */ /* 0x0002e4000c1e1500 */
[----:B-1----:R-:W-:-:S05]  /*8ad0*/  IADD3 R182, P1, R244, R251, RZ ;  /* 0x000000fbf4b67210 */ /* 0x002fca0007f3e0ff */
[----:B------:R-:W-:-:S05]  /*8ae0*/  IMAD.X R183, R245, 0x1, R252, P1 ;  /* 0x00000001f5b77824 */ /* 0x000fca00008e06fc */
[----:B------:R1:W4:Y:S02]  /*8af0*/  @!P0 LDG.E.U16 R190, desc[UR14][R182.64] ;  /* 0x0000000eb6be8981 */ /* 0x000324000c1e1500 */
        /* <DEDUP_REMOVED lines=18> */
[----:B-1----:R-:W-:-:S05]  /*8c20*/  IMAD.SHL.U32 R182, R3, 0x2, RZ ;  /* 0x0000000203b67824 */ /* 0x002fca00078e00ff */
[----:B------:R-:W-:Y:S01]  /*8c30*/  LOP3.LUT R182, R182, 0x7e, RZ, 0xc0, !PT ;  /* 0x0000007eb6b67812 */ /* 0x000fe200078ec0ff */
[----:B------:R-:W-:Y:S01]  /*8c40*/  STS.U16 [R177+UR12+0x7400], R152 ;  /* 0x00740098b1007988 */ /* 0x000fe2000800040c */
[----:B0-----:R-:W-:Y:S02]  /*8c50*/  LOP3.LUT R18, R177, 0x20, RZ, 0x3c, !PT ;  /* 0x00000020b1127812 */ /* 0x001fe400078e3cff */
[----:B------:R-:W-:Y:S01]  /*8c60*/  LOP3.LUT R178, R182, 0x90, R178, 0x78, !PT ;  /* 0x00000090b6b27812 */ /* 0x000fe200078e78b2 */
[----:B------:R-:W-:Y:S04]  /*8c70*/  STS.U16 [R177+UR12+0x7800], R176 ;  /* 0x007800b0b1007988 */ /* 0x000fe8000800040c */
[----:B------:R-:W-:Y:S01]  /*8c80*/  STS.U16 [R177+UR12+0x7c00], R175 ;  /* 0x007c00afb1007988 */ /* 0x000fe2000800040c */
[----:B------:R-:W-:-:S03]  /*8c90*/  LOP3.LUT R178, R178, 0x60, RZ, 0x3c, !PT ;  /* 0x00000060b2b27812 */ /* 0x000fc600078e3cff */
[----:B------:R-:W-:Y:S04]  /*8ca0*/  STS.U16 [R177+UR12+0x4000], R174 ;  /* 0x004000aeb1007988 */ /* 0x000fe8000800040c */
        /* <DEDUP_REMOVED lines=10> */
[----:B------:R0:W-:Y:S04]  /*8d50*/  STS.U16 [R177+UR12+0x6c00], R163 ;  /* 0x006c00a3b1007988 */ /* 0x0001e8000800040c */
[----:B------:R-:W-:Y:S01]  /*8d60*/  STS.U16 [R18+UR12+0x7100], R23 ;  /* 0x0071001712007988 */ /* 0x000fe2000800040c */
[----:B0-----:R-:W-:-:S03]  /*8d70*/  LOP3.LUT R177, R177, 0x40, RZ, 0x3c, !PT ;  /* 0x00000040b1b17812 */ /* 0x001fc600078e3cff */
        /* <DEDUP_REMOVED lines=15> */
[----:B------:R-:W-:Y:S04]  /*8e70*/  STL.64 [R1+0x1e8], R250 ;  /* 0x0001e8fa01007387 */ /* 0x000fe80000100a00 */
        /* <DEDUP_REMOVED lines=17> */
[----:B------:R-:W4:Y:S04]  /*8f90*/  LDL.LU R214, [R1+0x30] ;  /* 0x0000300001d67983 */ /* 0x000f280000300800 */
[----:B------:R1:W-:Y:S01]  /*8fa0*/  STS.U16 [R178+UR12+0x7f00], R14 ;  /* 0x007f000eb2007988 */ /* 0x0003e2000800040c */
[----:B0-----:R-:W-:-:S03]  /*8fb0*/  IMAD.MOV.U32 R15, RZ, RZ, R9 ;  /* 0x000000ffff0f7224 */ /* 0x001fc600078e0009 */
[----:B------:R-:W4:Y:S01]  /*8fc0*/  LDL.LU R216, [R1+0x34] ;  /* 0x0000340001d87983 */ /* 0x000f220000300800 */
[----:B------:R-:W-:-:S03]  /*8fd0*/  IMAD.MOV.U32 R19, RZ, RZ, R11 ;  /* 0x000000ffff137224 */ /* 0x000fc600078e000b */
[----:B------:R0:W-:Y:S01]  /*8fe0*/  STS.U16 [R178+UR12+0x7300], R17 ;  /* 0x00730011b2007988 */ /* 0x0001e2000800040c */
[----:B-1----:R-:W-:-:S03]  /*8ff0*/  IMAD.MOV.U32 R14, RZ, RZ, R217 ;  /* 0x000000ffff0e7224 */ /* 0x002fc600078e00d9 */
[----:B------:R-:W4:Y:S01]  /*9000*/  LDL.LU R9, [R1+0x2d4] ;  /* 0x0002d40001097983 */ /* 0x000f220000300800 */
[----:B------:R-:W-:-:S03]  /*9010*/  IMAD.MOV.U32 R18, RZ, RZ, R220 ;  /* 0x000000ffff127224 */ /* 0x000fc600078e00dc */
[----:B------:R1:W-:Y:S01]  /*9020*/  STS.U16 [R178+UR12+0x7700], R16 ;  /* 0x00770010b2007988 */ /* 0x0003e2000800040c */
[----:B0-----:R-:W-:-:S03]  /*9030*/  IMAD.MOV.U32 R17, RZ, RZ, R10 ;  /* 0x000000ffff117224 */ /* 0x001fc600078e000a */
[----:B------:R-:W4:Y:S04]  /*9040*/  LDL.LU R217, [R1+0x2d0] ;  /* 0x0002d00001d97983 */ /* 0x000f280000300800 */
[----:B------:R-:W4:Y:S01]  /*9050*/  LDL.LU R10, [R1+0x2cc] ;  /* 0x0002cc00010a7983 */ /* 0x000f220000300800 */
[----:B-1----:R-:W-:-:S03]  /*9060*/  IMAD.MOV.U32 R16, RZ, RZ, R218 ;  /* 0x000000ffff107224 */ /* 0x002fc600078e00da */
[----:B------:R-:W4:Y:S04]  /*9070*/  LDL.LU R218, [R1+0x2c8] ;  /* 0x0002c80001da7983 */ /* 0x000f280000300800 */
[----:B------:R-:W4:Y:S04]  /*9080*/  LDL.LU R11, [R1+0x2c4] ;  /* 0x0002c400010b7983 */ /* 0x000f280000300800 */
[----:B------:R-:W4:Y:S04]  /*9090*/  LDL.LU R220, [R1+0x2c0] ;  /* 0x0002c00001dc7983 */ /* 0x000f280000300800 */
[----:B------:R-:W2:Y:S04]  /*90a0*/  LDL.LU R166, [R1+0x54] ;  /* 0x0000540001a67983 */ /* 0x000ea80000300800 */
[----:B------:R-:W4:Y:S04]  /*90b0*/  LDL.LU R152, [R1+0x4] ;  /* 0x0000040001987983 */ /* 0x000f280000300800 */
[----:B------:R-:W3:Y:S04]  /*90c0*/  LDL.LU R167, [R1+0x60] ;  /* 0x0000600001a77983 */ /* 0x000ee80000300800 */
[----:B------:R-:W4:Y:S04]  /*90d0*/  LDL.LU R168, [R1+0x11c] ;  /* 0x00011c0001a87983 */ /* 0x000f280000300800 */
[----:B------:R-:W2:Y:S04]  /*90e0*/  LDL.LU R169, [R1+0x64] ;  /* 0x0000640001a97983 */ /* 0x000ea80000300800 */
[----:B------:R-:W4:Y:S04]  /*90f0*/  LDL.LU R170, [R1+0x120] ;  /* 0x0001200001aa7983 */ /* 0x000f280000300800 */
[----:B------:R-:W2:Y:S01]  /*9100*/  LDL.LU R171, [R1+0x70] ;  /* 0x0000700001ab7983 */ /* 0x000ea20000300800 */
[----:B------:R-:W-:-:S03]  /*9110*/  IMAD.U32 R2, RZ, RZ, UR12 ;  /* 0x0000000cff027e24 */ /* 0x000fc6000f8e00ff */
[----:B------:R-:W4:Y:S01]  /*9120*/  LDL.LU R172, [R1+0x12c] ;  /* 0x00012c0001ac7983 */ /* 0x000f220000300800 */
[----:B------:R-:W-:-:S03]  /*9130*/  IMAD.MOV.U32 R21, RZ, RZ, R12 ;  /* 0x000000ffff157224 */ /* 0x000fc600078e000c */
[----:B------:R-:W4:Y:S01]  /*9140*/  LDL.LU R173, [R1+0x74] ;  /* 0x0000740001ad7983 */ /* 0x000f220000300800 */
[----:B------:R-:W-:Y:S01]  /*9150*/  IMAD.MOV.U32 R20, RZ, RZ, R222 ;  /* 0x000000ffff147224 */ /* 0x000fe200078e00de */
[----:B------:R-:W-:Y:S02]  /*9160*/  SHF.R.U32.HI R2, RZ, 0x4, R2 ;  /* 0x00000004ff027819 */ /* 0x000fe40000011602 */
[----:B------:R-:W4:Y:S04]  /*9170*/  LDL.LU R174, [R1+0x130] ;  /* 0x0001300001ae7983 */ /* 0x000f280000300800 */
[----:B------:R-:W4:Y:S04]  /*9180*/  LDL.LU R12, [R1+0x2bc] ;  /* 0x0002bc00010c7983 */ /* 0x000f280000300800 */
[----:B------:R-:W4:Y:S01]  /*9190*/  LDL.LU R222, [R1+0x2b8] ;  /* 0x0002b80001de7983 */ /* 0x000f220000300800 */
[----:B------:R-:W-:-:S03]  /*91a0*/  SGXT.U32 R2, R2, 0xe ;  /* 0x0000000e0202781a */ /* 0x000fc60000000000 */
[----:B------:R-:W4:Y:S04]  /*91b0*/  LDL.LU R175, [R1+0x80] ;  /* 0x0000800001af7983 */ /* 0x000f280000300800 */
[----:B------:R-:W4:Y:S04]  /*91c0*/  LDL.LU R176, [R1+0x13c] ;  /* 0x00013c0001b07983 */ /* 0x000f280000300800 */
[----:B------:R-:W4:Y:S01]  /*91d0*/  LDL.LU R182, [R1+0x84] ;  /* 0x0000840001b67983 */ /* 0x000f220000300800 */
[----:B------:R-:W-:-:S03]  /*91e0*/  IMAD.MOV.U32 R22, RZ, RZ, R4 ;  /* 0x000000ffff167224 */ /* 0x000fc600078e0004 */
[----:B------:R-:W4:Y:S01]  /*91f0*/  LDL.LU R186, [R1+0x140] ;  /* 0x0001400001ba7983 */ /* 0x000f220000300800 */
[----:B------:R-:W-:-:S03]  /*9200*/  IMAD.MOV.U32 R23, RZ, RZ, R13 ;  /* 0x000000ffff177224 */ /* 0x000fc600078e000d */
[----:B------:R-:W4:Y:S01]  /*9210*/  LDL.LU R183, [R1+0x8c] ;  /* 0x00008c0001b77983 */ /* 0x000f220000300800 */
[----:B------:R-:W-:-:S03]  /*9220*/  R2UR UR8, R2 ;  /* 0x00000000020872ca */ /* 0x000fc600000e0000 */
[----:B------:R-:W4:Y:S04]  /*9230*/  LDL.LU R250, [R1+0x94] ;  /* 0x0000940001fa7983 */ /* 0x000f280000300800 */
[----:B------:R-:W4:Y:S04]  /*9240*/  LDL.LU R251, [R1+0x150] ;  /* 0x0001500001fb7983 */ /* 0x000f280000300800 */
[----:B------:R-:W-:Y:S01]  /*9250*/  STL.64 [R1+0x218], R20 ;  /* 0x0002181401007387 */ /* 0x000fe20000100a00 */
[----:B------:R-:W-:-:S03]  /*9260*/  IMAD.MOV.U32 R155, RZ, RZ, R232 ;  /* 0x000000ffff9b7224 */ /* 0x000fc600078e00e8 */
[----:B------:R-:W4:Y:S01]  /*9270*/  LDL.LU R13, [R1+0x2b4] ;  /* 0x0002b400010d7983 */ /* 0x000f220000300800 */
[----:B------:R-:W-:-:S03]  /*9280*/  IMAD.MOV.U32 R154, RZ, RZ, R234 ;  /* 0x000000ffff9a7224 */ /* 0x000fc600078e00ea */
[----:B------:R-:W4:Y:S01]  /*9290*/  LDL.LU R2, [R1+0x15c] ;  /* 0x00015c0001027983 */ /* 0x000f220000300800 */
[----:B------:R-:W-:-:S03]  /*92a0*/  IMAD.MOV.U32 R157, RZ, RZ, R226 ;  /* 0x000000ffff9d7224 */ /* 0x000fc600078e00e2 */
[----:B------:R-:W4:Y:S01]  /*92b0*/  LDL.LU R3, [R1+0x160] ;  /* 0x0001600001037983 */ /* 0x000f220000300800 */
[----:B------:R-:W-:-:S03]  /*92c0*/  IMAD.MOV.U32 R156, RZ, RZ, R235 ;  /* 0x000000ffff9c7224 */ /* 0x000fc600078e00eb */
        /* <DEDUP_REMOVED lines=8> */
[----:B------:R-:W4:Y:S04]  /*9350*/  LDL.LU R235, [R1+0x2a4] ;  /* 0x0002a40001eb7983 */ /* 0x000f280000300800 */
[----:B------:R-:W4:Y:S04]  /*9360*/  LDL.LU R229, [R1+0x2a0] ;  /* 0x0002a00001e57983 */ /* 0x000f280000300800 */
[----:B------:R-:W4:Y:S04]  /*9370*/  LDL.LU R228, [R1+0x29c] ;  /* 0x00029c0001e47983 */ /* 0x000f280000300800 */
[----:B------:R-:W4:Y:S04]  /*9380*/  LDL.LU R248, [R1+0x298] ;  /* 0x0002980001f87983 */ /* 0x000f280000300800 */
[----:B------:R-:W4:Y:S01]  /*9390*/  LDL.LU R0, [R1+0x294] ;  /* 0x0002940001007983 */ /* 0x000f220000300800 */
[----:B---3--:R-:W-:-:S02]  /*93a0*/  IMAD.MOV.U32 R159, RZ, RZ, R167 ;  /* 0x000000ffff9f7224 */ /* 0x008fc400078e00a7 */
[----:B--2---:R-:W-:Y:S02]  /*93b0*/  IMAD.MOV.U32 R167, RZ, RZ, R171 ;  /* 0x000000ffffa77224 */ /* 0x004fe400078e00ab */
[----:B------:R-:W-:Y:S02]  /*93c0*/  IMAD.MOV.U32 R171, RZ, RZ, R236 ;  /* 0x000000ffffab7224 */ /* 0x000fe400078e00ec */
[----:B------:R-:W2:Y:S01]  /*93d0*/  LDL.LU R236, [R1+0x290] ;  /* 0x0002900001ec7983 */ /* 0x000ea20000300800 */
[----:B----4-:R-:W-:Y:S02]  /*93e0*/  IMAD.MOV.U32 R160, RZ, RZ, R170 ;  /* 0x000000ffffa07224 */ /* 0x010fe400078e00aa */
[----:B------:R-:W-:Y:S02]  /*93f0*/  IMAD.MOV.U32 R161, RZ, RZ, R169 ;  /* 0x000000ffffa17224 */ /* 0x000fe400078e00a9 */
[----:B------:R-:W-:Y:S02]  /*9400*/  IMAD.MOV.U32 R153, RZ, RZ, R166 ;  /* 0x000000ffff997224 */ /* 0x000fe400078e00a6 */
[----:B------:R-:W-:-:S02]  /*9410*/  IMAD.MOV.U32 R169, RZ, RZ, R173 ;  /* 0x000000ffffa97224 */ /* 0x000fc400078e00ad */
[----:B------:R-:W-:Y:S02]  /*9420*/  IMAD.MOV.U32 R170, RZ, RZ, R237 ;  /* 0x000000ffffaa7224 */ /* 0x000fe400078e00ed */
[----:B------:R-:W-:Y:S01]  /*9430*/  IMAD.MOV.U32 R166, RZ, RZ, R172 ;  /* 0x000000ffffa67224 */ /* 0x000fe200078e00ac */
[----:B------:R-:W3:Y:S01]  /*9440*/  LDL.LU R237, [R1+0x28c] ;  /* 0x00028c0001ed7983 */ /* 0x000ee20000300800 */
[----:B------:R-:W-:-:S03]  /*9450*/  IMAD.MOV.U32 R173, RZ, RZ, R233 ;  /* 0x000000ffffad7224 */ /* 0x000fc600078e00e9 */
[----:B------:R-:W4:Y:S01]  /*9460*/  LDL.LU R233, [R1+0x288] ;  /* 0x0002880001e97983 */ /* 0x000f220000300800 */
[----:B------:R-:W-:-:S03]  /*9470*/  IMAD.MOV.U32 R179, RZ, RZ, R241 ;  /* 0x000000ffffb37224 */ /* 0x000fc600078e00f1 */
[----:B------:R-:W-:Y:S04]  /*9480*/  STS.U16 [R178+UR12+0x4700], R194 ;  /* 0x004700c2b2007988 */ /* 0x000fe8000800040c */
[----:B------:R-:W-:Y:S04]  /*9490*/  STS.U16 [R178+UR12+0x4300], R193 ;  /* 0x004300c1b2007988 */ /* 0x000fe8000800040c */
[----:B------:R-:W-:Y:S04]  /*94a0*/  STS.U16 [R178+UR12+0x4b00], R192 ;  /* 0x004b00c0b2007988 */ /* 0x000fe8000800040c */
[----:B------:R-:W-:Y:S04]  /*94b0*/  STS.U16 [R178+UR12+0x4f00], R204 ;  /* 0x004f00ccb2007988 */ /* 0x000fe8000800040c */
[----:B------:R-:W-:Y:S01]  /*94c0*/  STS.U16 [R178+UR12+0x5300], R205 ;  /* 0x005300cdb2007988 */ /* 0x000fe2000800040c */
[----:B------:R-:W-:-:S03]  /*94d0*/  IMAD.MOV.U32 R181, RZ, RZ, R183 ;  /* 0x000000ffffb57224 */ /* 0x000fc600078e00b7 */
[----:B------:R-:W-:Y:S04]  /*94e0*/  STS.U16 [R178+UR12+0x5700], R190 ;  /* 0x005700beb2007988 */ /* 0x000fe8000800040c */
[----:B------:R-:W-:Y:S04]  /*94f0*/  STS.U16 [R178+UR12+0x5b00], R189 ;  /* 0x005b00bdb2007988 */ /* 0x000fe8000800040c */
[----:B------:R-:W-:Y:S04]  /*9500*/  STS.U16 [R178+UR12+0x5f00], R207 ;  /* 0x005f00cfb2007988 */ /* 0x000fe8000800040c */
[----:B------:R-:W-:Y:S04]  /*9510*/  STS.U16 [R178+UR12+0x6300], R208 ;  /* 0x006300d0b2007988 */ /* 0x000fe8000800040c */
[----:B------:R-:W-:Y:S04]  /*9520*/  STS.U16 [R178+UR12+0x6700], R209 ;  /* 0x006700d1b2007988 */ /* 0x000fe8000800040c */
[----:B------:R-:W-:Y:S04]  /*9530*/  STS.U16 [R178+UR12+0x6b00], R212 ;  /* 0x006b00d4b2007988 */ /* 0x000fe8000800040c */
[----:B------:R0:W-:Y:S01]  /*9540*/  STS.U16 [R178+UR12+0x6f00], R213 ;  /* 0x006f00d5b2007988 */ /* 0x0001e2000800040c */
[----:B------:R-:W-:Y:S01]  /*9550*/  IMAD.MOV.U32 R172, RZ, RZ, R232 ;  /* 0x000000ffffac7224 */ /* 0x000fe200078e00e8 */
[----:B------:R1:W-:Y:S06]  /*9560*/  MEMBAR.ALL.CTA ;  /* 0x0000000000007992 */ /* 0x0003ec0000008000 */
[----:B-1----:R-:W1:Y:S04]  /*9570*/  FENCE.VIEW.ASYNC.S ;  /* 0x00000000000073c6 */ /* 0x002e680000000000 */
[----:B------:R-:W4:Y:S01]  /*9580*/  LDL.LU R232, [R1+0x284] ;  /* 0x0002840001e87983 */ /* 0x000f220000300800 */
[----:B0-----:R-:W-:-:S03]  /*9590*/  IMAD.MOV.U32 R178, RZ, RZ, R240 ;  /* 0x000000ffffb27224 */ /* 0x001fc600078e00f0 */
[----:B------:R-:W4:Y:S01]  /*95a0*/  LDL.LU R203, [R1+0x170] ;  /* 0x0001700001cb7983 */ /* 0x000f220000300800 */
[----:B------:R-:W-:-:S03]  /*95b0*/  IMAD.MOV.U32 R180, RZ, RZ, R234 ;  /* 0x000000ffffb47224 */ /* 0x000fc600078e00ea */
[----:B------:R-:W4:Y:S04]  /*95c0*/  LDL.LU R241, [R1+0x280] ;  /* 0x0002800001f17983 */ /* 0x000f280000300800 */
[----:B------:R-:W4:Y:S04]  /*95d0*/  LDL.LU R240, [R1+0x27c] ;  /* 0x00027c0001f07983 */ /* 0x000f280000300800 */
[----:B------:R-:W4:Y:S01]  /*95e0*/  LDL.LU R234, [R1+0x278] ;  /* 0x0002780001ea7983 */ /* 0x000f220000300800 */
[----:B--2---:R-:W-:Y:S01]  /*95f0*/  IMAD.MOV.U32 R183, RZ, RZ, R236 ;  /* 0x000000ffffb77224 */ /* 0x004fe200078e00ec */
[----:B-1----:R-:W-:Y:S06]  /*9600*/  BAR.SYNC.DEFER_BLOCKING 0x0 ;  /* 0x0000000000007b1d */ /* 0x002fec0000010000 */
[----:B------:R-:W2:Y:S01]  /*9610*/  LDL.LU R236, [R1+0x274] ;  /* 0x0002740001ec7983 */ /* 0x000ea20000300800 */
[----:B------:R-:W-:-:S02]  /*9620*/  IMAD.MOV.U32 R158, RZ, RZ, R168 ;  /* 0x000000ffff9e7224 */ /* 0x000fc400078e00a8 */
[----:B------:R-:W-:Y:S02]  /*9630*/  IMAD.MOV.U32 R168, RZ, RZ, R174 ;  /* 0x000000ffffa87224 */ /* 0x000fe400078e00ae */
[----:B------:R-:W-:Y:S02]  /*9640*/  IMAD.MOV.U32 R177, RZ, RZ, R182 ;  /* 0x000000ffffb17224 */ /* 0x000fe400078e00b6 */
[----:B------:R-:W-:Y:S02]  /*9650*/  IMAD.MOV.U32 R174, RZ, RZ, R176 ;  /* 0x000000ffffae7224 */ /* 0x000fe400078e00b0 */
[----:B---3--:R-:W-:Y:S02]  /*9660*/  IMAD.MOV.U32 R182, RZ, RZ, R237 ;  /* 0x000000ffffb67224 */ /* 0x008fe400078e00ed */
[----:B------:R-:W-:Y:S01]  /*9670*/  IMAD.MOV.U32 R176, RZ, RZ, R186 ;  /* 0x000000ffffb07224 */ /* 0x000fe200078e00ba */
[----:B------:R-:W3:Y:S01]  /*9680*/  LDL.LU R237, [R1+0x270] ;  /* 0x0002700001ed7983 */ /* 0x000ee20000300800 */
[----:B------:R-:W-:-:S02]  /*9690*/  IMAD.MOV.U32 R187, RZ, RZ, R249 ;  /* 0x000000ffffbb7224 */ /* 0x000fc400078e00f9 */
[----:B------:R-:W-:Y:S01]  /*96a0*/  IMAD.MOV.U32 R186, RZ, RZ, R227 ;  /* 0x000000ffffba7224 */ /* 0x000fe200078e00e3 */
[----:B------:R-:W3:Y:S01]  /*96b0*/  LDL.LU R249, [R1+0x26c] ;  /* 0x00026c0001f97983 */ /* 0x000ee20000300800 */
[----:B------:R-:W-:Y:S02]  /*96c0*/  IMAD.MOV.U32 R189, RZ, RZ, R226 ;  /* 0x000000ffffbd7224 */ /* 0x000fe400078e00e2 */
[----:B------:R-:W-:Y:S01]  /*96d0*/  IMAD.MOV.U32 R188, RZ, RZ, R235 ;  /* 0x000000ffffbc7224 */ /* 0x000fe200078e00eb */
[----:B------:R-:W3:Y:S04]  /*96e0*/  LDL.LU R227, [R1+0x268] ;  /* 0x0002680001e37983 */ /* 0x000ee80000300800 */
[----:B------:R-:W3:Y:S04]  /*96f0*/  LDL.LU R226, [R1+0x264] ;  /* 0x0002640001e27983 */ /* 0x000ee80000300800 */
[----:B------:R-:W3:Y:S01]  /*9700*/  LDL.LU R235, [R1+0x260] ;  /* 0x0002600001eb7983 */ /* 0x000ee20000300800 */
[----:B----4-:R-:W-:-:S03]  /*9710*/  IMAD.MOV.U32 R191, RZ, RZ, R234 ;  /* 0x000000ffffbf7224 */ /* 0x010fc600078e00ea */
[----:B------:R-:W4:Y:S01]  /*9720*/  LDL.LU R234, [R1+0x25c] ;  /* 0x00025c0001ea7983 */ /* 0x000f220000300800 */
[----:B--2---:R-:W-:-:S03]  /*9730*/  IMAD.MOV.U32 R193, RZ, RZ, R236 ;  /* 0x000000ffffc17224 */ /* 0x004fc600078e00ec */
[----:B------:R-:W2:Y:S01]  /*9740*/  LDL.LU R236, [R1+0x258] ;  /* 0x0002580001ec7983 */ /* 0x000ea20000300800 */
[----:B------:R-:W-:Y:S02]  /*9750*/  IMAD.MOV.U32 R207, RZ, RZ, R214 ;  /* 0x000000ffffcf7224 */ /* 0x000fe400078e00d6 */
[----:B------:R-:W-:Y:S02]  /*9760*/  IMAD.MOV.U32 R214, RZ, RZ, R9 ;  /* 0x000000ffffd67224 */ /* 0x000fe400078e0009 */
[----:B------:R-:W-:Y:S01]  /*9770*/  IMAD.MOV.U32 R212, RZ, RZ, R8 ;  /* 0x000000ffffd47224 */ /* 0x000fe200078e0008 */
[----:B------:R-:W4:Y:S01]  /*9780*/  LDL.LU R9, [R1+0xec] ;  /* 0x0000ec0001097983 */ /* 0x000f220000300800 */
[----:B------:R-:W-:Y:S02]  /*9790*/  IMAD.MOV.U32 R190, RZ, RZ, R2 ;  /* 0x000000ffffbe7224 */ /* 0x000fe400078e0002 */
[----:B------:R-:W-:Y:S01]  /*97a0*/  IMAD.MOV.U32 R192, RZ, RZ, R3 ;  /* 0x000000ffffc07224 */ /* 0x000fe200078e0003 */
[----:B------:R-:W4:Y:S01]  /*97b0*/  LDL.LU R8, [R1+0x1a8] ;  /* 0x0001a80001087983 */ /* 0x000f220000300800 */
[----:B------:R-:W-:-:S03]  /*97c0*/  IMAD.MOV.U32 R185, RZ, RZ, R250 ;  /* 0x000000ffffb97224 */ /* 0x000fc600078e00fa */
[----:B------:R-:W4:Y:S01]  /*97d0*/  LDL.LU R2, [R1+0xf0] ;  /* 0x0000f00001027983 */ /* 0x000f220000300800 */
[----:B------:R-:W-:-:S03]  /*97e0*/  IMAD.MOV.U32 R184, RZ, RZ, R251 ;  /* 0x000000ffffb87224 */ /* 0x000fc600078e00fb */
[----:B------:R-:W4:Y:S01]  /*97f0*/  LDL.LU R3, [R1+0x1ac] ;  /* 0x0001ac0001037983 */ /* 0x000f220000300800 */
[----:B------:R-:W-:-:S03]  /*9800*/  IMAD.MOV.U32 R206, RZ, RZ, R5 ;  /* 0x000000ffffce7224 */ /* 0x000fc600078e0005 */
[----:B------:R-:W4:Y:S04]  /*9810*/  LDL.LU R250, [R1+0xf8] ;  /* 0x0000f80001fa7983 */ /* 0x000f280000300800 */
[----:B------:R-:W4:Y:S01]  /*9820*/  LDL.LU R251, [R1+0x1b4] ;  /* 0x0001b40001fb7983 */ /* 0x000f220000300800 */
[----:B------:R-:W-:-:S03]  /*9830*/  IMAD.MOV.U32 R210, RZ, RZ, R7 ;  /* 0x000000ffffd27224 */ /* 0x000fc600078e0007 */
[----:B------:R-:W4:Y:S01]  /*9840*/  LDL.LU R22, [R1+0xfc] ;  /* 0x0000fc0001167983 */ /* 0x000f220000300800 */
[----:B------:R-:W-:-:S03]  /*9850*/  IMAD.MOV.U32 R215, RZ, RZ, R219 ;  /* 0x000000ffffd77224 */ /* 0x000fc600078e00db */
[----:B------:R-:W4:Y:S01]  /*9860*/  LDL.LU R23, [R1+0x1b8] ;  /* 0x0001b80001177983 */ /* 0x000f220000300800 */
[----:B------:R-:W-:-:S03]  /*9870*/  IMAD.MOV.U32 R208, RZ, RZ, R6 ;  /* 0x000000ffffd07224 */ /* 0x000fc600078e0006 */
[----:B------:R-:W4:Y:S01]  /*9880*/  LDL.LU R5, [R1+0x100] ;  /* 0x0001000001057983 */ /* 0x000f220000300800 */
[----:B------:R-:W-:-:S03]  /*9890*/  IMAD.MOV.U32 R219, RZ, RZ, R218 ;  /* 0x000000ffffdb7224 */ /* 0x000fc600078e00da */
        /* <DEDUP_REMOVED lines=14> */
[----:B---3--:R-:W-:-:S03]  /*9980*/  IMAD.MOV.U32 R199, RZ, RZ, R237 ;  /* 0x000000ffffc77224 */ /* 0x008fc600078e00ed */
[----:B------:R-:W3:Y:S01]  /*9990*/  LDL.LU R243, [R1+0x254] ;  /* 0x0002540001f37983 */ /* 0x000ee20000300800 */
[----:B------:R-:W-:-:S03]  /*99a0*/  IMAD.MOV.U32 R200, RZ, RZ, R203 ;  /* 0x000000ffffc87224 */ /* 0x000fc600078e00cb */
[----:B------:R-:W3:Y:S01]  /*99b0*/  LDL.LU R242, [R1+0x250] ;  /* 0x0002500001f27983 */ /* 0x000ee20000300800 */
[----:B------:R-:W-:-:S03]  /*99c0*/  IMAD.MOV.U32 R203, RZ, RZ, R245 ;  /* 0x000000ffffcb7224 */ /* 0x000fc600078e00f5 */
[----:B------:R-:W3:Y:S01]  /*99d0*/  LDL.LU R229, [R1+0x24c] ;  /* 0x00024c0001e57983 */ /* 0x000ee20000300800 */
[----:B------:R-:W-:-:S03]  /*99e0*/  IMAD.MOV.U32 R202, RZ, RZ, R244 ;  /* 0x000000ffffca7224 */ /* 0x000fc600078e00f4 */
[----:B------:R-:W3:Y:S01]  /*99f0*/  LDL.LU R228, [R1+0x248] ;  /* 0x0002480001e47983 */ /* 0x000ee20000300800 */
[----:B------:R-:W-:-:S03]  /*9a00*/  IMAD.MOV.U32 R205, RZ, RZ, R248 ;  /* 0x000000ffffcd7224 */ /* 0x000fc600078e00f8 */
[----:B------:R-:W3:Y:S01]  /*9a10*/  LDL.LU R237, [R1+0x244] ;  /* 0x0002440001ed7983 */ /* 0x000ee20000300800 */
[----:B------:R-:W-:Y:S02]  /*9a20*/  IMAD.MOV.U32 R204, RZ, RZ, R0 ;  /* 0x000000ffffcc7224 */ /* 0x000fe400078e0000 */
[----:B--2---:R-:W-:Y:S02]  /*9a30*/  IMAD.MOV.U32 R201, RZ, RZ, R236 ;  /* 0x000000ffffc97224 */ /* 0x004fe400078e00ec */
[----:B------:R-:W2:Y:S04]  /*9a40*/  LDL.LU R236, [R1+0x240] ;  /* 0x0002400001ec7983 */ /* 0x000ea80000300800 */
[----:B------:R-:W2:Y:S04]  /*9a50*/  LDL.LU R245, [R1+0x23c] ;  /* 0x00023c0001f57983 */ /* 0x000ea80000300800 */
[----:B------:R-:W2:Y:S04]  /*9a60*/  LDL.LU R244, [R1+0x238] ;  /* 0x0002380001f47983 */ /* 0x000ea80000300800 */
[----:B------:R-:W3:Y:S04]  /*9a70*/  LDL.LU R248, [R1+0x234] ;  /* 0x0002340001f87983 */ /* 0x000ee80000300800 */
[----:B------:R-:W2:Y:S01]  /*9a80*/  LDL.LU R0, [R1+0x230] ;  /* 0x0002300001007983 */ /* 0x000ea20000300800 */
[----:B------:R-:W-:-:S02]  /*9a90*/  IMAD.MOV.U32 R213, RZ, RZ, R221 ;  /* 0x000000ffffd57224 */ /* 0x000fc400078e00dd */
[----:B------:R-:W-:Y:S02]  /*9aa0*/  IMAD.MOV.U32 R211, RZ, RZ, R223 ;  /* 0x000000ffffd37224 */ /* 0x000fe400078e00df */
[----:B------:R-:W-:Y:S02]  /*9ab0*/  IMAD.MOV.U32 R221, RZ, RZ, R220 ;  /* 0x000000ffffdd7224 */ /* 0x000fe400078e00dc */
[----:B------:R-:W-:Y:S02]  /*9ac0*/  IMAD.MOV.U32 R220, RZ, RZ, R12 ;  /* 0x000000ffffdc7224 */ /* 0x000fe400078e000c */
[----:B------:R-:W-:Y:S02]  /*9ad0*/  IMAD.MOV.U32 R223, RZ, RZ, R222 ;  /* 0x000000ffffdf7224 */ /* 0x000fe400078e00de */
[----:B------:R-:W-:Y:S02]  /*9ae0*/  IMAD.MOV.U32 R222, RZ, RZ, R13 ;  /* 0x000000ffffde7224 */ /* 0x000fe400078e000d */
[----:B----4-:R-:W-:-:S02]  /*9af0*/  IMAD.MOV.U32 R12, RZ, RZ, R3 ;  /* 0x000000ffff0c7224 */ /* 0x010fc400078e0003 */
[----:B------:R-:W-:Y:S02]  /*9b00*/  IMAD.MOV.U32 R13, RZ, RZ, R2 ;  /* 0x000000ffff0d7224 */ /* 0x000fe400078e0002 */
[----:B------:R-:W-:Y:S02]  /*9b10*/  IMAD.MOV.U32 R198, RZ, RZ, R249 ;  /* 0x000000ffffc67224 */ /* 0x000fe400078e00f9 */
[----:B------:R-:W0:Y:S01]  /*9b20*/  LDC R249, c[0x0][0x23c] ;  /* 0x00008f00fff97b82 */ /* 0x000e220000000800 */
[----:B---3--:R-:W-:Y:S02]  /*9b30*/  IMAD.MOV.U32 R3, RZ, RZ, R248 ;  /* 0x000000ffff037224 */ /* 0x008fe400078e00f8 */
[----:B------:R-:W3:Y:S01]  /*9b40*/  LDL.LU R248, [R1+0x22c] ;  /* 0x00022c0001f87983 */ /* 0x000ee20000300800 */
[----:B--2---:R-:W-:-:S03]  /*9b50*/  IMAD.MOV.U32 R2, RZ, RZ, R0 ;  /* 0x000000ffff027224 */ /* 0x004fc600078e0000 */
[----:B------:R-:W2:Y:S01]  /*9b60*/  LDL.LU R0, [R1+0x228] ;  /* 0x0002280001007983 */ /* 0x000ea20000300800 */
[----:B------:R-:W-:-:S04]  /*9b70*/  LOP3.LUT R21, R21, R20, RZ, 0x3c, !PT ;  /* 0x0000001415157212 */ /* 0x000fc800078e3cff */
[----:B------:R-:W-:Y:S01]  /*9b80*/  LOP3.LUT R20, R21, R20, RZ, 0x3c, !PT ;  /* 0x0000001415147212 */ /* 0x000fe200078e3cff */
[----:B0-----:R-:W-:-:S03]  /*9b90*/  IMAD.SHL.U32 R249, R249, 0x40, RZ ;  /* 0x00000040f9f97824 */ /* 0x001fc600078e00ff */
[----:B------:R-:W-:Y:S01]  /*9ba0*/  LOP3.LUT R21, R21, R20, RZ, 0x3c, !PT ;  /* 0x0000001415157212 */ /* 0x000fe200078e3cff */
[----:B------:R0:W-:Y:S01]  /*9bb0*/  STL.64 [R1+0x38], R2 ;  /* 0x0000380201007387 */ /* 0x0001e20000100a00 */
[----:B------:R-:W-:Y:S01]  /*9bc0*/  LOP3.LUT R251, R251, R250, RZ, 0x3c, !PT ;  /* 0x000000fafbfb7212 */ /* 0x000fe200078e3cff */
[----:B------:R-:W-:Y:S01]  /*9bd0*/  IMAD.WIDE R224, R249, 0x2, R224 ;  /* 0x00000002f9e07825 */ /* 0x000fe200078e02e0 */
[----:B------:R-:W-:Y:S02]  /*9be0*/  LOP3.LUT R23, R23, R22, RZ, 0x3c, !PT ;  /* 0x0000001617177212 */ /* 0x000fe400078e3cff */
[----:B------:R-:W-:Y:S01]  /*9bf0*/  LOP3.LUT R250, R251, R250, RZ, 0x3c, !PT ;  /* 0x000000fafbfa7212 */ /* 0x000fe200078e3cff */
[C---:B------:R-:W-:Y:S01]  /*9c00*/  IMAD.WIDE R14, R249.reuse, 0x2, R14 ;  /* 0x00000002f90e7825 */ /* 0x040fe200078e020e */
[----:B0-----:R-:W4:Y:S04]  /*9c10*/  LDL.LU.64 R2, [R1+0x220] ;  /* 0x0002200001027983 */ /* 0x001f280000300a00 */
[----:B------:R3:W-:Y:S01]  /*9c20*/  STL.64 [R1+0x70], R20 ;  /* 0x0000701401007387 */ /* 0x0007e20000100a00 */
[----:B------:R-:W-:Y:S01]  /*9c30*/  IMAD.WIDE R16, R249, 0x2, R16 ;  /* 0x00000002f9107825 */ /* 0x000fe200078e0210 */
[----:B------:R-:W-:-:S02]  /*9c40*/  LOP3.LUT R251, R251, R250, RZ, 0x3c, !PT ;  /* 0x000000fafbfb7212 */ /* 0x000fc400078e3cff */
[----:B------:R0:W-:Y:S01]  /*9c50*/  STL.64 [R1+0x20], R224 ;  /* 0x000020e001007387 */ /* 0x0001e20000100a00 */
[----:B------:R-:W-:-:S04]  /*9c60*/  LOP3.LUT R22, R23, R22, RZ, 0x3c, !PT ;  /* 0x0000001617167212 */ /* 0x000fc800078e3cff */
[----:B------:R-:W-:Y:S01]  /*9c70*/  LOP3.LUT R23, R23, R22, RZ, 0x3c, !PT ;  /* 0x0000001617177212 */ /* 0x000fe200078e3cff */
[----:B---3--:R-:W-:Y:S02]  /*9c80*/  IMAD.MOV.U32 R21, RZ, RZ, R248 ;  /* 0x000000ffff157224 */ /* 0x008fe400078e00f8 */
[----:B--2---:R-:W-:Y:S02]  /*9c90*/  IMAD.MOV.U32 R20, RZ, RZ, R0 ;  /* 0x000000ffff147224 */ /* 0x004fe400078e0000 */
[----:B0-----:R-:W-:Y:S02]  /*9ca0*/  IMAD.MOV.U32 R225, RZ, RZ, R21 ;  /* 0x000000ffffe17224 */ /* 0x001fe400078e0015 */
[----:B------:R-:W-:Y:S02]  /*9cb0*/  IMAD.MOV.U32 R224, RZ, RZ, R20 ;  /* 0x000000ffffe07224 */ /* 0x000fe400078e0014 */
[----:B------:R-:W2:Y:S04]  /*9cc0*/  LDL.LU.64 R20, [R1+0x218] ;  /* 0x0002180001147983 */ /* 0x000ea80000300a00 */
[----:B------:R0:W-:Y:S04]  /*9cd0*/  STL.64 [R1+0x18], R14 ;  /* 0x0000180e01007387 */ /* 0x0001e80000100a00 */
[----:B0-----:R-:W3:Y:S04]  /*9ce0*/  LDL.LU.64 R14, [R1+0x38] ;  /* 0x00003800010e7983 */ /* 0x001ee80000300a00 */
[----:B------:R0:W-:Y:S02]  /*9cf0*/  STL.64 [R1+0x10], R16 ;  /* 0x0000101001007387 */ /* 0x0001e40000100a00 */
[----:B0-----:R-:W-:-:S02]  /*9d00*/  IMAD.MOV.U32 R16, RZ, RZ, R250 ;  /* 0x000000ffff107224 */ /* 0x001fc400078e00fa */
[----:B------:R-:W-:Y:S02]  /*9d10*/  IMAD.MOV.U32 R17, RZ, RZ, R251 ;  /* 0x000000ffff117224 */ /* 0x000fe400078e00fb */
[----:B------:R-:W-:-:S04]  /*9d20*/  IMAD.WIDE R250, R249, 0x2, R18 ;  /* 0x00000002f9fa7825 */ /* 0x000fc800078e0212 */
[----:B------:R-:W-:Y:S02]  /*9d30*/  IMAD.MOV.U32 R18, RZ, RZ, R22 ;  /* 0x000000ffff127224 */ /* 0x000fe400078e0016 */
[----:B------:R-:W-:Y:S02]  /*9d40*/  IMAD.MOV.U32 R19, RZ, RZ, R23 ;  /* 0x000000ffff137224 */ /* 0x000fe400078e0017 */
[----:B------:R-:W3:Y:S04]  /*9d50*/  LDL.LU.64 R22, [R1+0x210] ;  /* 0x0002100001167983 */ /* 0x000ee80000300a00 */
[----:B------:R0:W-:Y:S04]  /*9d60*/  STL.64 [R1+0x1f0], R250 ;  /* 0x0001f0fa01007387 */ /* 0x0001e80000100a00 */
[----:B0-----:R-:W4:Y:S04]  /*9d70*/  LDL.LU.64 R250, [R1+0x10] ;  /* 0x0000100001fa7983 */ /* 0x001f280000300a00 */
[----:B----4-:R0:W-:Y:S04]  /*9d80*/  STL.64 [R1+0x1f8], R250 ;  /* 0x0001f8fa01007387 */ /* 0x0101e80000100a00 */
[----:B0-----:R-:W4:Y:S04]  /*9d90*/  LDL.LU.64 R250, [R1+0x18] ;  /* 0x0000180001fa7983 */ /* 0x001f280000300a00 */
[----:B----4-:R0:W-:Y:S04]  /*9da0*/  STL.64 [R1+0x200], R250 ;  /* 0x000200fa01007387 */ /* 0x0101e80000100a00 */
[----:B0-----:R-:W4:Y:S04]  /*9db0*/  LDL.LU.64 R250, [R1+0x20] ;  /* 0x0000200001fa7983 */ /* 0x001f280000300a00 */
[----:B----4-:R0:W-:Y:S02]  /*9dc0*/  STL.64 [R1+0x208], R250 ;  /* 0x000208fa01007387 */ /* 0x0101e40000100a00 */
[----:B0-----:R-:W-:-:S02]  /*9dd0*/  IMAD.MOV.U32 R250, RZ, RZ, R224 ;  /* 0x000000fffffa7224 */ /* 0x001fc400078e00e0 */
[----:B------:R-:W-:Y:S02]  /*9de0*/  IMAD.MOV.U32 R251, RZ, RZ, R225 ;  /* 0x000000fffffb7224 */ /* 0x000fe400078e00e1 */
[----:B------:R-:W-:Y:S02]  /*9df0*/  IMAD.MOV.U32 R224, RZ, RZ, R2 ;  /* 0x000000ffffe07224 */ /* 0x000fe400078e0002 */
[----:B------:R-:W-:Y:S02]  /*9e00*/  IMAD.MOV.U32 R225, RZ, RZ, R3 ;  /* 0x000000ffffe17224 */ /* 0x000fe400078e0003 */
[----:B--2---:R-:W-:-:S04]  /*9e10*/  IMAD.WIDE R2, R249, 0x2, R20 ;  /* 0x00000002f9027825 */ /* 0x004fc800078e0214 */
[----:B------:R-:W-:Y:S02]  /*9e20*/  IMAD.MOV.U32 R20, RZ, RZ, R4 ;  /* 0x000000ffff147224 */ /* 0x000fe400078e0004 */
[----:B------:R-:W-:Y:S02]  /*9e30*/  IMAD.MOV.U32 R21, RZ, RZ, R5 ;  /* 0x000000ffff157224 */ /* 0x000fe400078e0005 */
[----:B---3--:R-:W-:-:S04]  /*9e40*/  IMAD.WIDE R4, R249, 0x2, R22 ;  /* 0x00000002f9047825 */ /* 0x008fc800078e0216 */
[----:B------:R-:W-:Y:S02]  /*9e50*/  IMAD.MOV.U32 R22, RZ, RZ, R6 ;  /* 0x000000ffff167224 */ /* 0x000fe400078e0006 */
[----:B------:R-:W-:Y:S02]  /*9e60*/  IMAD.MOV.U32 R23, RZ, RZ, R7 ;  /* 0x000000ffff177224 */ /* 0x000fe400078e0007 */
[----:B------:R-:W-:-:S04]  /*9e70*/  IMAD.WIDE R6, R249, 0x2, R206 ;  /* 0x00000002f9067825 */ /* 0x000fc800078e02ce */
        /* <DEDUP_REMOVED lines=26> */
[----:B------:R-:W-:Y:S02]  /*a020*/  IMAD.MOV.U32 R220, RZ, RZ, R218 ;  /* 0x000000ffffdc7224 */ /* 0x000fe400078e00da */
[----:B------:R-:W-:Y:S02]  /*a030*/  IMAD.MOV.U32 R221, RZ, RZ, R219 ;  /* 0x000000ffffdd7224 */ /* 0x000fe400078e00db */
[----:B------:R-:W-:Y:S02]  /*a040*/  IMAD.MOV.U32 R218, RZ, RZ, R216 ;  /* 0x000000ffffda7224 */ /* 0x000fe400078e00d8 */
[----:B------:R-:W-:-:S02]  /*a050*/  IMAD.MOV.U32 R219, RZ, RZ, R217 ;  /* 0x000000ffffdb7224 */ /* 0x000fc400078e00d9 */
        /* <DEDUP_REMOVED lines=38> */
[C---:B------:R-:W-:Y:S02]  /*a2c0*/  IMAD.WIDE R226, R249.reuse, 0x2, R246 ;  /* 0x00000002f9e27825 */ /* 0x040fe400078e02f6 */
[----:B------:R-:W2:Y:S02]  /*a2d0*/  LDL.LU.64 R246, [R1+0x70] ;  /* 0x0000700001f67983 */ /* 0x000ea40000300a00 */
[----:B------:R-:W-:-:S04]  /*a2e0*/  IMAD.WIDE R152, R249, 0x2, R152 ;  /* 0x00000002f9987825 */ /* 0x000fc800078e0298 */
        /* <DEDUP_REMOVED lines=35> */
[----:B--2---:R-:W-:-:S04]  /*a520*/  IMAD.WIDE R246, R249, 0x2, R246 ;  /* 0x00000002f9f67825 */ /* 0x004fc800078e02f6 */
[----:B------:R-:W-:Y:S02]  /*a530*/  IMAD.WIDE R248, R249, 0x2, R250 ;  /* 0x00000002f9f87825 */ /* 0x000fe400078e02fa */
[----:B------:R-:W2:Y:S04]  /*a540*/  LDL.LU.64 R250, [R1+0x208] ;  /* 0x0002080001fa7983 */ /* 0x000ea80000300a00 */
[----:B--2---:R0:W-:Y:S01]  /*a550*/  STL [R1+0x20], R250 ;  /* 0x000020fa01007387 */ /* 0x0041e20000100800 */
[----:B------:R-:W-:-:S03]  /*a560*/  IMAD.MOV.U32 R0, RZ, RZ, R251 ;  /* 0x000000ffff007224 */ /* 0x000fc600078e00fb */
[----:B0-----:R-:W2:Y:S01]  /*a570*/  LDL.LU.64 R250, [R1+0x200] ;  /* 0x0002000001fa7983 */ /* 0x001ea20000300a00 */
[----:B------:R-:W-:Y:S01]  /*a580*/  WARPGROUP.ARRIVE ;  /* 0x00000000000079c5 */ /* 0x000fe20000000000 */
[----:B------:R-:W-:-:S05]  /*a590*/  UMOV UR9, 0x40000040 ;  /* 0x4000004000097882 */ /* 0x000fca0000000000 */
[----:B------:R-:W-:-:S12]  /*a5a0*/  HGMMA.64x128x16.F32 R88, gdesc[UR8].tnspA, R88 ;  /* 0x21e00000085879f0 */ /* 0x000fd80008700858 */
[----:B------:R-:W-:Y:S01]  /*a5b0*/  HGMMA.64x128x16.F32 R88, gdesc[UR4].tnspA, R88 ;  /* 0x21e00000045879f0 */ /* 0x000fe20008700858 */
[----:B------:R-:W-:-:S11]  /*a5c0*/  UMOV UR30, UR10 ;  /* 0x0000000a001e7c82 */ /* 0x000fd60008000000 */
[----:B------:R-:W-:Y:S01]  /*a5d0*/  HGMMA.64x128x16.F32 R88, gdesc[UR36].tnspA, R88 ;  /* 0x21e00000245879f0 */ /* 0x000fe20008700858 */
[----:B--2---:R-:W-:Y:S04]  /*a5e0*/  STL [R1+0x18], R250 ;  /* 0x000018fa01007387 */ /* 0x004fe80000100800 */
[----:B------:R0:W-:Y:S02]  /*a5f0*/  STL [R1+0x24], R0 ;  /* 0x0000240001007387 */ /* 0x0001e40000100800 */
[----:B0-----:R-:W-:Y:S02]  /*a600*/  IMAD.MOV.U32 R0, RZ, RZ, R251 ;  /* 0x000000ffff007224 */ /* 0x001fe400078e00fb */
[----:B------:R-:W2:Y:S01]  /*a610*/  LDL.LU.64 R250, [R1+0x1f8] ;  /* 0x0001f80001fa7983 */ /* 0x000ea20000300a00 */
[----:B------:R-:W-:-:S02]  /*a620*/  UMOV UR31, UR11 ;  /* 0x0000000b001f7c82 */ /* 0x000fc40008000000 */
[----:B------:R-:W-:-:S12]  /*a630*/  HGMMA.64x128x16.F32 R88, gdesc[UR32].tnspA, R88 ;  /* 0x21e00000205879f0 */ /* 0x000fd80008700858 */
[----:B------:R-:W-:Y:S01]  /*a640*/  HGMMA.64x128x16.F32 R24, gdesc[UR28].tnspA, R24 ;  /* 0x21e000001c1879f0 */ /* 0x000fe20008700818 */
[----:B--2---:R-:W-:Y:S04]  /*a650*/  STL [R1+0x10], R250 ;  /* 0x000010fa01007387 */ /* 0x004fe80000100800 */
[----:B------:R0:W-:Y:S02]  /*a660*/  STL [R1+0x1c], R0 ;  /* 0x00001c0001007387 */ /* 0x0001e40000100800 */
[----:B0-----:R-:W-:Y:S02]  /*a670*/  IMAD.MOV.U32 R0, RZ, RZ, R251 ;  /* 0x000000ffff007224 */ /* 0x001fe400078e00fb */
[----:B------:R-:W2:Y:S01]  /*a680*/  LDL.LU.64 R250, [R1+0x1f0] ;  /* 0x0001f00001fa7983 */ /* 0x000ea20000300a00 */
[----:B------:R-:W-:Y:S01]  /*a690*/  UMOV UR26, UR6 ;  /* 0x00000006001a7c82 */ /* 0x000fe20008000000 */
[----:B------:R-:W-:-:S02]  /*a6a0*/  UMOV UR27, UR7 ;  /* 0x00000007001b7c82 */ /* 0x000fc40008000000 */
[----:B------:R-:W-:Y:S01]  /*a6b0*/  HGMMA.64x128x16.F32 R24, gdesc[UR24].tnspA, R24 ;  /* 0x21e00000181879f0 */ /* 0x000fe20008700818 */
[----:B------:R-:W-:Y:S01]  /*a6c0*/  UMOV UR22, UR38 ;  /* 0x0000002600167c82 */ /* 0x000fe20008000000 */
[----:B------:R-:W-:-:S10]  /*a6d0*/  UMOV UR23, UR39 ;  /* 0x0000002700177c82 */ /* 0x000fd40008000000 */
[----:B------:R-:W-:Y:S01]  /*a6e0*/  HGMMA.64x128x16.F32 R24, gdesc[UR20].tnspA, R24 ;  /* 0x21e00000141879f0 */ /* 0x000fe20008700818 */
[----:B--2---:R-:W-:Y:S04]  /*a6f0*/  STL [R1+0x8], R250 ;  /* 0x000008fa01007387 */ /* 0x004fe80000100800 */
[----:B------:R0:W-:Y:S02]  /*a700*/  STL [R1+0x14], R0 ;  /* 0x0000140001007387 */ /* 0x0001e40000100800 */
[----:B0-----:R-:W-:Y:S02]  /*a710*/  IMAD.MOV.U32 R0, RZ, RZ, R251 ;  /* 0x000000ffff007224 */ /* 0x001fe400078e00fb */
[----:B------:R-:W2:Y:S04]  /*a720*/  LDL.LU.64 R250, [R1+0x1e8] ;  /* 0x0001e80001fa7983 */ /* 0x000ea80000300a00 */
[----:B------:R-:W-:Y:S04]  /*a730*/  STL [R1], R2 ;  /* 0x0000000201007387 */ /* 0x000fe80000100800 */
[----:B------:R0:W-:Y:S02]  /*a740*/  STL [R1+0xc], R0 ;  /* 0x00000c0001007387 */ /* 0x0001e40000100800 */
[----:B0-----:R-:W-:-:S02]  /*a750*/  IMAD.MOV.U32 R0, RZ, RZ, R3 ;  /* 0x000000ffff007224 */ /* 0x001fc400078e0003 */
[----:B------:R-:W3:Y:S04]  /*a760*/  LDL.LU.64 R2, [R1+0x1e0] ;  /* 0x0001e00001027983 */ /* 0x000ee80000300a00 */
[----:B------:R0:W-:Y:S04]  /*a770*/  STL [R1+0x28], R0 ;  /* 0x0000280001007387 */ /* 0x0001e80000100800 */
[----:B0-----:R0:W5:Y:S04]  /*a780*/  LDL.LU R0, [R1+0x1dc] ;  /* 0x0001dc0001007983 */ /* 0x0011680000300800 */
[----:B------:R-:W-:Y:S04]  /*a790*/  STL [R1+0x2c], R5 ;  /* 0x00002c0501007387 */ /* 0x000fe80000100800 */
[----:B------:R-:W-:Y:S04]  /*a7a0*/  STL [R1+0x30], R7 ;  /* 0x0000300701007387 */ /* 0x000fe80000100800 */
[----:B------:R-:W-:Y:S04]  /*a7b0*/  STL [R1+0x34], R9 ;  /* 0x0000340901007387 */ /* 0x000fe80000100800 */
[----:B------:R-:W-:Y:S04]  /*a7c0*/  STL [R1+0x38], R11 ;  /* 0x0000380b01007387 */ /* 0x000fe80000100800 */
[----:B------:R-:W-:Y:S04]  /*a7d0*/  STL [R1+0x3c], R13 ;  /* 0x00003c0d01007387 */ /* 0x000fe80000100800 */
[----:B------:R1:W-:Y:S04]  /*a7e0*/  STL [R1+0x40], R15 ;  /* 0x0000400f01007387 */ /* 0x0003e80000100800 */
[----:B------:R-:W-:Y:S04]  /*a7f0*/  STL [R1+0x44], R17 ;  /* 0x0000441101007387 */ /* 0x000fe80000100800 */
        /* <DEDUP_REMOVED lines=68> */
[----:B-1----:R-:W4:Y:S01]  /*ac40*/  LDL.LU R15, [R1+0x1d4] ;  /* 0x0001d400010f7983 */ /* 0x002f220000300800 */
[----:B------:R-:W-:Y:S01]  /*ac50*/  UMOV UR18, UR34 ;  /* 0x0000002200127c82 */ /* 0x000fe20008000000 */
[----:B------:R-:W-:-:S02]  /*ac60*/  UMOV UR19, UR35 ;  /* 0x0000002300137c82 */ /* 0x000fc40008000000 */
[----:B------:R-:W-:Y:S01]  /*ac70*/  HGMMA.64x128x16.F32 R24, gdesc[UR16].tnspA, R24, gsb0 ;  /* 0x21e00000101879f0 */ /* 0x000fe20008000818 */
[----:B------:R-:W-:Y:S01]  /*ac80*/  STL [R1+0xd4], R217 ;  /* 0x0000d4d901007387 */ /* 0x000fe20000100800 */
[----:B------:R-:W-:Y:S02]  /*ac90*/  IMAD.MOV.U32 R9, RZ, RZ, R14 ;  /* 0x000000ffff097224 */ /* 0x000fe400078e000e */
[----:B------:R-:W1:Y:S01]  /*aca0*/  LDC R14, c[0x0][0x238] ;  /* 0x00008e00ff0e7b82 */ /* 0x000e620000000800 */
        /* <DEDUP_REMOVED lines=24> */
[----:B------:R-:W-:Y:S01]  /*ae30*/  STL [R1+0x1c4], R242 ;  /* 0x0001c4f201007387 */ /* 0x000fe20000100800 */
[----:B-1----:R-:W-:-:S03]  /*ae40*/  IMAD.SHL.U32 R14, R14, 0x40, RZ ;  /* 0x000000400e0e7824 */ /* 0x002fc600078e00ff */
[----:B------:R-:W-:Y:S01]  /*ae50*/  STL [R1+0x108], R243 ;  /* 0x000108f301007387 */ /* 0x000fe20000100800 */
[----:B------:R-:W-:-:S03]  /*ae60*/  IMAD.MOV.U32 R5, RZ, RZ, R6 ;  /* 0x000000ffff057224 */ /* 0x000fc600078e0006 */
[----:B------:R-:W-:Y:S01]  /*ae70*/  STL [R1+0x1c8], R244 ;  /* 0x0001c8f401007387 */ /* 0x000fe20000100800 */
[----:B------:R-:W-:-:S03]  /*ae80*/  IMAD.MOV.U32 R6, RZ, RZ, R8 ;  /* 0x000000ffff067224 */ /* 0x000fc600078e0008 */
[----:B------:R-:W-:Y:S01]  /*ae90*/  STL [R1+0x10c], R245 ;  /* 0x00010cf501007387 */ /* 0x000fe20000100800 */
[----:B------:R-:W-:Y:S02]  /*aea0*/  IMAD.MOV.U32 R7, RZ, RZ, R10 ;  /* 0x000000ffff077224 */ /* 0x000fe400078e000a */
[----:B------:R-:W-:Y:S02]  /*aeb0*/  IMAD.MOV.U32 R8, RZ, RZ, R12 ;  /* 0x000000ffff087224 */ /* 0x000fe400078e000c */
[----:B------:R-:W-:Y:S02]  /*aec0*/  IMAD.MOV.U32 R10, RZ, RZ, R16 ;  /* 0x000000ffff0a7224 */ /* 0x000fe400078e0010 */
[----:B------:R-:W-:Y:S02]  /*aed0*/  IMAD.MOV.U32 R11, RZ, RZ, R18 ;  /* 0x000000ffff0b7224 */ /* 0x000fe400078e0012 */
[----:B------:R-:W-:Y:S02]  /*aee0*/  IMAD.MOV.U32 R12, RZ, RZ, R20 ;  /* 0x000000ffff0c7224 */ /* 0x000fe400078e0014 */
[----:B------:R-:W-:-:S02]  /*aef0*/  IMAD.MOV.U32 R13, RZ, RZ, R22 ;  /* 0x000000ffff0d7224 */ /* 0x000fc400078e0016 */
[----:B---3--:R-:W-:-:S04]  /*af00*/  IMAD.WIDE R2, R14, 0x2, R2 ;  /* 0x000000020e027825 */ /* 0x008fc800078e0202 */
[----:B--2---:R-:W-:Y:S01]  /*af10*/  VIADD R250, R250, 0xffffffc0 ;  /* 0xffffffc0fafa7836 */ /* 0x004fe20000000000 */
[----:B------:R-:W-:Y:S02]  /*af20*/  WARPGROUP.DEPBAR.LE gsb0, 0x0 ;  /* 0x00008000000079c5 */ /* 0x000fe40000010000 */
[----:B----4-:R-:W-:-:S05]  /*af30*/  VIADD R15, R15, 0xffffffff ;  /* 0xffffffff0f0f7836 */ /* 0x010fca0000000000 */
[----:B------:R-:W-:Y:S01]  /*af40*/  ISETP.NE.U32.AND P0, PT, R15, RZ, PT ;  /* 0x000000ff0f00720c */ /* 0x000fe20003f05070 */
[----:B------:R-:W-:Y:S04]  /*af50*/  STL [R1+0x1d4], R15 ;  /* 0x0001d40f01007387 */ /* 0x000fe80000100800 */
[----:B------:R-:W-:Y:S04]  /*af60*/  STL [R1+0x1cc], R246 ;  /* 0x0001ccf601007387 */ /* 0x000fe80000100800 */
[----:B------:R-:W-:Y:S04]  /*af70*/  STL [R1+0x110], R247 ;  /* 0x000110f701007387 */ /* 0x000fe80000100800 */
[----:B------:R1:W-:Y:S02]  /*af80*/  STL [R1+0x1d0], R248 ;  /* 0x0001d0f801007387 */ /* 0x0003e40000100800 */
[----:B-1----:R-:W-:Y:S01]  /*af90*/  IMAD.MOV.U32 R248, RZ, RZ, R249 ;  /* 0x000000fffff87224 */ /* 0x002fe200078e00f9 */
[----:B0-----:R-:W-:Y:S06]  /*afa0*/  @P0 BRA `(.L_x_1) ;  /* 0xffffffa400140947 */ /* 0x001fec000383ffff */
[----:B------:R-:W-:Y:S02]  /*afb0*/  F2FP.F16.F32.PACK_AB R47, R47, R46 ;  /* 0x0000002e2f2f723e */ /* 0x000fe400000000ff */
[----:B------:R-:W-:Y:S02]  /*afc0*/  F2FP.F16.F32.PACK_AB R46, R45, R44 ;  /* 0x0000002c2d2e723e */ /* 0x000fe400000000ff */
[----:B------:R-:W-:Y:S02]  /*afd0*/  F2FP.F16.F32.PACK_AB R44, R109, R108 ;  /* 0x0000006c6d2c723e */ /* 0x000fe400000000ff */
[----:B------:R-:W-:Y:S02]  /*afe0*/  F2FP.F16.F32.PACK_AB R108, R105, R104 ;  /* 0x00000068696c723e */ /* 0x000fe400000000ff */
[----:B------:R-:W-:Y:S02]  /*aff0*/  F2FP.F16.F32.PACK_AB R104, R101, R100 ;  /* 0x000000646568723e */ /* 0x000fe400000000ff */
[----:B------:R-:W-:-:S02]  /*b000*/  F2FP.F16.F32.PACK_AB R87, R87, R86 ;  /* 0x000000565757723e */ /* 0x000fc400000000ff */
        /* <DEDUP_REMOVED lines=57> */
[----:B------:R-:W-:-:S07]  /*b3a0*/  F2FP.F16.F32.PACK_AB R92, R89, R88 ;  /* 0x00000058595c723e */ /* 0x000fce00000000ff */
.L_x_0:
[----:B------:R-:W1:Y:S01]  /*b3b0*/  S2R R6, SR_TID.X ;  /* 0x0000000000067919 */ /* 0x000e620000002100 */
[----:B------:R-:W-:Y:S01]  /*b3c0*/  ULDC.64 UR4, c[0x0][0x228] ;  /* 0x00008a0000047ab9 */ /* 0x000fe20000000a00 */
[----:B------:R-:W-:Y:S01]  /*b3d0*/  ULDC UR6, c[0x0][0x22c] ;  /* 0x00008b0000067ab9 */ /* 0x000fe20000000800 */
[----:B------:R-:W2:Y:S01]  /*b3e0*/  S2R R192, SR_TID.X ;  /* 0x0000000000c07919 */ /* 0x000ea20000002100 */
[----:B------:R-:W3:Y:S01]  /*b3f0*/  LDL.LU R197, [R1+0x1d8] ;  /* 0x0001d80001c57983 */ /* 0x000ee20000300800 */
[----:B------:R-:W4:Y:S01]  /*b400*/  S2R R4, SR_CgaCtaId ;  /* 0x0000000000047919 */ /* 0x000f220000008800 */
[C---:B-1----:R-:W-:Y:S02]  /*b410*/  IMAD.SHL.U32 R3, R6.reuse, 0x40, RZ ;  /* 0x0000004006037824 */ /* 0x042fe400078e00ff */
[----:B------:R-:W-:-:S03]  /*b420*/  IMAD.SHL.U32 R2, R6, 0x10, RZ ;  /* 0x0000001006027824 */ /* 0x000fc600078e00ff */
[----:B------:R-:W-:Y:S01]  /*b430*/  LOP3.LUT R5, R3, 0x400, RZ, 0xc0, !PT ;  /* 0x0000040003057812 */ /* 0x000fe200078ec0ff */
[----:B------:R-:W-:Y:S01]  /*b440*/  IMAD.SHL.U32 R3, R6, 0x8, RZ ;  /* 0x0000000806037824 */ /* 0x000fe200078e00ff */
[----:B------:R-:W-:-:S04]  /*b450*/  LOP3.LUT R2, R2, 0xf0, RZ, 0xc0, !PT ;  /* 0x000000f002027812 */ /* 0x000fc800078ec0ff */
[----:B------:R-:W-:Y:S01]  /*b460*/  IADD3 R164, R5, UR12, R2 ;  /* 0x0000000c05a47c10 */ /* 0x000fe2000fffe002 */
[----:B----4-:R-:W-:Y:S01]  /*b470*/  IMAD.SHL.U32 R4, R4, 0x80, RZ ;  /* 0x0000008004047824 */ /* 0x010fe200078e00ff */
[----:B------:R-:W-:-:S05]  /*b480*/  LOP3.LUT R191, R3, 0x300, RZ, 0xc0, !PT ;  /* 0x0000030003bf7812 */ /* 0x000fca00078ec0ff */
[----:B------:R-:W-:Y:S01]  /*b490*/  IMAD.IADD R191, R191, 0x1, R164 ;  /* 0x00000001bfbf7824 */ /* 0x000fe200078e02a4 */
[----:B------:R-:W-:Y:S01]  /*b4a0*/  BAR.SYNC.DEFER_BLOCKING 0x0 ;  /* 0x0000000000007b1d */ /* 0x000fe20000010000 */
[----:B--2---:R-:W-:-:S05]  /*b4b0*/  LOP3.LUT R164, R192, 0x7f, RZ, 0xc0, !PT ;  /* 0x0000007fc0a47812 */ /* 0x004fca00078ec0ff */
[----:B------:R-:W-:Y:S01]  /*b4c0*/  STSM.16.M88.4 [R191], R92 ;  /* 0x0000005cbf007844 */ /* 0x000fe20000000200 */
[----:B------:R-:W-:Y:S01]  /*b4d0*/  LEA R164, R164, UR12, 0x4 ;  /* 0x0000000ca4a47c11 */ /* 0x000fe2000f8e20ff */
[----:B------:R-:W-:Y:S06]  /*b4e0*/  BAR.SYNC.DEFER_BLOCKING 0x0 ;  /* 0x0000000000007b1d */ /* 0x000fec0000010000 */
[----:B------:R-:W1:Y:S02]  /*b4f0*/  LDS.128 R92, [R164] ;  /* 0x00000000a45c7984 */ /* 0x000e640000000c00 */
[----:B------:R-:W-:Y:S06]  /*b500*/  BAR.SYNC.DEFER_BLOCKING 0x0 ;  /* 0x0000000000007b1d */ /* 0x000fec0000010000 */
[----:B------:R-:W-:Y:S02]  /*b510*/  STSM.16.M88.4 [R191], R96 ;  /* 0x00000060bf007844 */ /* 0x000fe40000000200 */
[----:B------:R-:W-:Y:S06]  /*b520*/  BAR.SYNC.DEFER_BLOCKING 0x0 ;  /* 0x0000000000007b1d */ /* 0x000fec0000010000 */
[----:B------:R-:W2:Y:S02]  /*b530*/  LDS.128 R96, [R164] ;  /* 0x00000000a4607984 */ /* 0x000ea40000000c00 */
[----:B------:R-:W-:Y:S06]  /*b540*/  BAR.SYNC.DEFER_BLOCKING 0x0 ;  /* 0x0000000000007b1d */ /* 0x000fec0000010000 */
[----:B------:R-:W-:Y:S02]  /*b550*/  STSM.16.M88.4 [R191], R100 ;  /* 0x00000064bf007844 */ /* 0x000fe40000000200 */
[----:B------:R-:W-:Y:S06]  /*b560*/  BAR.SYNC.DEFER_BLOCKING 0x0 ;  /* 0x0000000000007b1d */ /* 0x000fec0000010000 */
[----:B------:R-:W4:Y:S02]  /*b570*/  LDS.128 R100, [R164] ;  /* 0x00000000a4647984 */ /* 0x000f240000000c00 */
        /* <DEDUP_REMOVED lines=46> */
[----:B------:R-:W-:Y:S01]  /*b860*/  BAR.SYNC.DEFER_BLOCKING 0x0 ;  /* 0x0000000000007b1d */ /* 0x000fe20000010000 */
[----:B------:R-:W-:-:S02]  /*b870*/  LOP3.LUT R157, R4, 0x80, RZ, 0xc0, !PT ;  /* 0x00000080049d7812 */ /* 0x000fc400078ec0ff */
[----:B---3--:R-:W-:Y:S02]  /*b880*/  ISETP.GE.AND P0, PT, R197, UR4, PT ;  /* 0x00000004c5007c0c */ /* 0x008fe4000bf06270 */
[C-C-:B-----5:R-:W-:Y:S01]  /*b890*/  LOP3.LUT R196, R0.reuse, 0x1, R157.reuse, 0xfe, !PT ;  /* 0x0000000100c47812 */ /* 0x160fe200078efe9d */
[----:B------:R-:W-:Y:S01]  /*b8a0*/  ULDC UR4, c[0x0][0x22c] ;  /* 0x00008b0000047ab9 */ /* 0x000fe20000000800 */
[----:B------:R-:W3:Y:S01]  /*b8b0*/  LDS.128 R80, [R164] ;  /* 0x00000000a4507984 */ /* 0x000ee20000000c00 */
[----:B------:R-:W-:Y:S01]  /*b8c0*/  BAR.SYNC.DEFER_BLOCKING 0x0 ;  /* 0x0000000000007b1d */ /* 0x000fe20000010000 */
[----:B------:R-:W-:Y:S02]  /*b8d0*/  LOP3.LUT R194, R0, 0x3, R157, 0xfe, !PT ;  /* 0x0000000300c27812 */ /* 0x000fe400078efe9d */
[----:B------:R-:W-:-:S03]  /*b8e0*/  ISETP.LT.AND P4, PT, R196, UR4, !P0 ;  /* 0x00000004c4007c0c */ /* 0x000fc6000c781270 */
[----:B------:R-:W-:Y:S01]  /*b8f0*/  ULDC UR4, c[0x0][0x22c] ;  /* 0x00008b0000047ab9 */ /* 0x000fe20000000800 */
[----:B------:R-:W-:Y:S02]  /*b900*/  LOP3.LUT R195, R0, 0x2, R157, 0xfe, !PT ;  /* 0x0000000200c37812 */ /* 0x000fe400078efe9d */
[----:B------:R-:W-:Y:S01]  /*b910*/  ISETP.LT.AND P5, PT, R194, UR4, !P0 ;  /* 0x00000004c2007c0c */ /* 0x000fe2000c7a1270 */
[----:B------:R-:W-:Y:S01]  /*b920*/  ULDC UR4, c[0x0][0x244] ;  /* 0x0000910000047ab9 */ /* 0x000fe20000000800 */
[----:B------:R-:W-:Y:S01]  /*b930*/  LOP3.LUT R156, R0, R157, RZ, 0xfc, !PT ;  /* 0x0000009d009c7212 */ /* 0x000fe200078efcff */
[----:B------:R-:W-:Y:S01]  /*b940*/  IMAD R194, R197, UR4, RZ ;  /* 0x00000004c5c27c24 */ /* 0x000fe2000f8e02ff */
[----:B------:R-:W-:Y:S01]  /*b950*/  ISETP.LT.AND P2, PT, R195, UR6, !P0 ;  /* 0x00000006c3007c0c */ /* 0x000fe2000c741270 */
[----:B------:R-:W-:Y:S01]  /*b960*/  ULDC.64 UR6, c[0x0][0x220] ;  /* 0x0000880000067ab9 */ /* 0x000fe20000000a00 */
[----:B------:R-:W-:Y:S02]  /*b970*/  ULDC UR4, c[0x0][0x248] ;  /* 0x0000920000047ab9 */ /* 0x000fe40000000800 */
[----:B------:R-:W-:Y:S01]  /*b980*/  LEA R192, P3, R194, UR6, 0x1 ;  /* 0x00000006c2c07c11 */ /* 0x000fe2000f8608ff */
[----:B------:R2:W-:Y:S01]  /*b990*/  STSM.16.M88.4 [R191], R84 ;  /* 0x00000054bf007844 */ /* 0x0005e20000000200 */
[C---:B------:R-:W-:Y:S01]  /*b9a0*/  IMAD R195, R156.reuse, UR4, RZ ;  /* 0x000000049cc37c24 */ /* 0x040fe2000f8e02ff */
[----:B------:R-:W-:Y:S01]  /*b9b0*/  ISETP.LT.AND P1, PT, R156, UR5, !P0 ;  /* 0x000000059c007c0c */ /* 0x000fe2000c721270 */
[----:B------:R-:W-:Y:S01]  /*b9c0*/  ULDC UR5, c[0x0][0x22c] ;  /* 0x00008b0000057ab9 */ /* 0x000fe20000000800 */
[----:B------:R-:W-:Y:S01]  /*b9d0*/  LEA.HI.X.SX32 R194, R194, UR7, 0x1, P3 ;  /* 0x00000007c2c27c11 */ /* 0x000fe200098f0eff */
[----:B------:R-:W-:Y:S01]  /*b9e0*/  ULDC UR6, c[0x0][0x22c] ;  /* 0x00008b0000067ab9 */ /* 0x000fe20000000800 */
[----:B------:R-:W-:-:S02]  /*b9f0*/  LEA R156, P3, R195, R192, 0x1 ;  /* 0x000000c0c39c7211 */ /* 0x000fc400078608ff */
[C-C-:B------:R-:W-:Y:S02]  /*ba00*/  LOP3.LUT R193, R0.reuse, 0x7f, R157.reuse, 0xfe, !PT ;  /* 0x0000007f00c17812 */ /* 0x140fe400078efe9d */
[C-C-:B------:R-:W-:Y:S02]  /*ba10*/  LOP3.LUT R186, R0.reuse, 0x4, R157.reuse, 0xfe, !PT ;  /* 0x0000000400ba7812 */ /* 0x140fe400078efe9d */
[C-C-:B------:R-:W-:Y:S02]  /*ba20*/  LOP3.LUT R187, R0.reuse, 0x5, R157.reuse, 0xfe, !PT ;  /* 0x0000000500bb7812 */ /* 0x140fe400078efe9d */
[C-C-:B------:R-:W-:Y:S02]  /*ba30*/  LOP3.LUT R185, R0.reuse, 0x6, R157.reuse, 0xfe, !PT ;  /* 0x0000000600b97812 */ /* 0x140fe400078efe9d */
[C-C-:B------:R-:W-:Y:S02]  /*ba40*/  LOP3.LUT R184, R0.reuse, 0x7, R157.reuse, 0xfe, !PT ;  /* 0x0000000700b87812 */ /* 0x140fe400078efe9d */
[----:B------:R-:W-:-:S02]  /*ba50*/  LOP3.LUT R183, R0, 0x8, R157, 0xfe, !PT ;  /* 0x0000000800b77812 */ /* 0x000fc400078efe9d */
        /* <DEDUP_REMOVED lines=88> */
[C-C-:B0-----:R-:W-:Y:S02]  /*bfe0*/  LOP3.LUT R15, R0.reuse, 0x61, R157.reuse, 0xfe, !PT ;  /* 0x00000061000f7812 */ /* 0x141fe400078efe9d */
        /* <DEDUP_REMOVED lines=28> */
[----:B------:R-:W-:Y:S02]  /*c1b0*/  LOP3.LUT R0, R0, 0x7e, R157, 0xfe, !PT ;  /* 0x0000007e00007812 */ /* 0x000fe400078efe9d */
[C---:B------:R-:W-:Y:S01]  /*c1c0*/  LEA.HI.X.SX32 R157, R195.reuse, R194, 0x1, P3 ;  /* 0x000000c2c39d7211 */ /* 0x040fe200018f0eff */
[----:B------:R-:W-:Y:S01]  /*c1d0*/  BAR.SYNC.DEFER_BLOCKING 0x0 ;  /* 0x0000000000007b1d */ /* 0x000fe20000010000 */
[----:B------:R-:W-:-:S04]  /*c1e0*/  VIADD R195, R195, UR4 ;  /* 0x00000004c3c37c36 */ /* 0x000fc80008000000 */
[----:B------:R-:W-:Y:S01]  /*c1f0*/  VIADD R197, R195, UR4 ;  /* 0x00000004c3c57c36 */ /* 0x000fe20008000000 */
[----:B-1----:R-:W-:-:S04]  /*c200*/  PRMT R196, R92, 0x7632, R196 ;  /* 0x000076325cc47816 */ /* 0x002fc800000000c4 */
[----:B--2---:R-:W-:-:S04]  /*c210*/  LEA R86, P6, R197, R192, 0x1 ;  /* 0x000000c0c5567211 */ /* 0x004fc800078c08ff */
[C---:B------:R-:W-:Y:S01]  /*c220*/  LEA.HI.X.SX32 R87, R197.reuse, R194, 0x1, P6 ;  /* 0x000000c2c5577211 */ /* 0x040fe200030f0eff */
[----:B------:R-:W-:Y:S01]  /*c230*/  VIADD R197, R197, UR4 ;  /* 0x00000004c5c57c36 */ /* 0x000fe20008000000 */
[----:B------:R0:W-:Y:S01]  /*c240*/  @P1 STG.E.U16 desc[UR14][R156.64], R92 ;  /* 0x0000005c9c001986 */ /* 0x0001e2000c10150e */
[----:B------:R-:W-:-:S04]  /*c250*/  LEA R84, P1, R195, R192, 0x1 ;  /* 0x000000c0c3547211 */ /* 0x000fc800078208ff */
[----:B------:R-:W-:Y:S02]  /*c260*/  LEA.HI.X.SX32 R85, R195, R194, 0x1, P1 ;  /* 0x000000c2c3557211 */ /* 0x000fe400008f0eff */
[----:B------:R-:W-:Y:S01]  /*c270*/  ISETP.LT.AND P3, PT, R186, UR5, !P0 ;  /* 0x00000005ba007c0c */ /* 0x000fe2000c761270 */
[----:B------:R-:W-:Y:S02]  /*c280*/  ULDC UR5, c[0x0][0x22c] ;  /* 0x00008b0000057ab9 */ /* 0x000fe40000000800 */
[----:B------:R1:W-:Y:S01]  /*c290*/  @P4 STG.E.U16 desc[UR14][R84.64], R196 ;  /* 0x000000c454004986 */ /* 0x0003e2000c10150e */
[----:B0-----:R-:W-:Y:S01]  /*c2a0*/  VIADD R157, R197, UR4 ;  /* 0x00000004c59d7c36 */ /* 0x001fe20008000000 */
[----:B------:R-:W-:Y:S02]  /*c2b0*/  ISETP.LT.AND P4, PT, R185, UR5, !P0 ;  /* 0x00000005b9007c0c */ /* 0x000fe4000c781270 */
[----:B------:R0:W-:Y:S01]  /*c2c0*/  @P2 STG.E.U16 desc[UR14][R86.64], R93 ;  /* 0x0000005d56002986 */ /* 0x0001e2000c10150e */
[----:B------:R-:W-:Y:S01]  /*c2d0*/  PRMT R92, R93, 0x7632, R92 ;  /* 0x000076325d5c7816 */ /* 0x000fe2000000005c */
[----:B------:R-:W-:Y:S01]  /*c2e0*/  VIADD R185, R157, UR4 ;  /* 0x000000049db97c36 */ /* 0x000fe20008000000 */
[----:B------:R-:W-:Y:S01]  /*c2f0*/  ISETP.LT.AND P1, PT, R187, UR6, !P0 ;  /* 0x00000006bb007c0c */ /* 0x000fe2000c721270 */
[----:B------:R-:W-:Y:S01]  /*c300*/  ULDC UR5, c[0x0][0x22c] ;  /* 0x00008b0000057ab9 */ /* 0x000fe20000000800 */
[----:B------:R-:W-:Y:S01]  /*c310*/  PRMT R156, R94, 0x7632, R156 ;  /* 0x000076325e9c7816 */ /* 0x000fe2000000009c */
[----:B------:R-:W-:Y:S01]  /*c320*/  ULDC UR6, c[0x0][0x22c] ;  /* 0x00008b0000067ab9 */ /* 0x000fe20000000800 */
[----:B-1----:R-:W-:-:S04]  /*c330*/  LEA R84, P6, R197, R192, 0x1 ;  /* 0x000000c0c5547211 */ /* 0x002fc800078c08ff */
[----:B------:R-:W-:Y:S02]  /*c340*/  LEA.HI.X.SX32 R85, R197, R194, 0x1, P6 ;  /* 0x000000c2c5557211 */ /* 0x000fe400030f0eff */
[----:B0-----:R-:W-:Y:S01]  /*c350*/  LEA R86, P6, R157, R192, 0x1 ;  /* 0x000000c09d567211 */ /* 0x001fe200078c08ff */
[----:B------:R-:W-:Y:S02]  /*c360*/  VIADD R93, R185, UR4 ;  /* 0x00000004b95d7c36 */ /* 0x000fe40008000000 */
[----:B------:R0:W-:Y:S01]  /*c370*/  @P5 STG.E.U16 desc[UR14][R84.64], R92 ;  /* 0x0000005c54005986 */ /* 0x0001e2000c10150e */
[----:B------:R-:W-:Y:S01]  /*c380*/  LEA.HI.X.SX32 R87, R157, R194, 0x1, P6 ;  /* 0x000000c29d577211 */ /* 0x000fe200030f0eff */
[----:B------:R-:W-:-:S04]  /*c390*/  VIADD R157, R93, UR4 ;  /* 0x000000045d9d7c36 */ /* 0x000fc80008000000 */
[----:B------:R1:W-:Y:S01]  /*c3a0*/  @P3 STG.E.U16 desc[UR14][R86.64], R94 ;  /* 0x0000005e56003986 */ /* 0x0003e2000c10150e */
[----:B0-----:R-:W-:-:S04]  /*c3b0*/  LEA R84, P6, R185, R192, 0x1 ;  /* 0x000000c0b9547211 */ /* 0x001fc800078c08ff */
[----:B------:R-:W-:Y:S02]  /*c3c0*/  LEA.HI.X.SX32 R85, R185, R194, 0x1, P6 ;  /* 0x000000c2b9557211 */ /* 0x000fe400030f0eff */
[C---:B-1----:R-:W-:Y:S02]  /*c3d0*/  LEA R86, P6, R93.reuse, R192, 0x1 ;  /* 0x000000c05d567211 */ /* 0x042fe400078c08ff */
[----:B------:R-:W-:Y:S01]  /*c3e0*/  ISETP.LT.AND P2, PT, R184, UR5, !P0 ;  /* 0x00000005b8007c0c */ /* 0x000fe2000c741270 */
[----:B------:R-:W-:Y:S01]  /*c3f0*/  ULDC UR5, c[0x0][0x22c] ;  /* 0x00008b0000057ab9 */ /* 0x000fe20000000800 */
[----:B------:R-:W-:Y:S01]  /*c400*/  LEA.HI.X.SX32 R87, R93, R194, 0x1, P6 ;  /* 0x000000c25d577211 */ /* 0x000fe200030f0eff */
[----:B------:R-:W-:Y:S01]  /*c410*/  VIADD R93, R157, UR4 ;  /* 0x000000049d5d7c36 */ /* 0x000fe20008000000 */
[----:B------:R-:W-:Y:S01]  /*c420*/  ISETP.LT.AND P5, PT, R183, UR5, !P0 ;  /* 0x00000005b7007c0c */ /* 0x000fe2000c7a1270 */
[----:B------:R0:W-:Y:S01]  /*c430*/  @P1 STG.E.U16 desc[UR14][R84.64], R156 ;  /* 0x0000009c54001986 */ /* 0x0001e2000c10150e */
[----:B------:R-:W-:Y:S01]  /*c440*/  PRMT R92, R95, 0x7632, R92 ;  /* 0x000076325f5c7816 */ /* 0x000fe2000000005c */
[----:B------:R-:W-:-:S02]  /*c450*/  ULDC UR5, c[0x0][0x22c] ;  /* 0x00008b0000057ab9 */ /* 0x000fc40000000800 */
[----:B------:R1:W-:Y:S01]  /*c460*/  @P4 STG.E.U16 desc[UR14][R86.64], R95 ;  /* 0x0000005f56004986 */ /* 0x0003e2000c10150e */
[-C--:B0-----:R-:W-:Y:S02]  /*c470*/  LEA R84, P1, R157, R192.reuse, 0x1 ;  /* 0x000000c09d547211 */ /* 0x081fe400078208ff */
[----:B-1----:R-:W-:Y:S02]  /*c480*/  LEA R86, P6, R93, R192, 0x1 ;  /* 0x000000c05d567211 */ /* 0x002fe400078c08ff */
[-C--:B------:R-:W-:Y:S02]  /*c490*/  LEA.HI.X.SX32 R85, R157, R194.reuse, 0x1, P1 ;  /* 0x000000c29d557211 */ /* 0x080fe400008f0eff */
[C---:B------:R-:W-:Y:S01]  /*c4a0*/  LEA.HI.X.SX32 R87, R93.reuse, R194, 0x1, P6 ;  /* 0x000000c25d577211 */ /* 0x040fe200030f0eff */
[----:B------:R-:W-:Y:S01]  /*c4b0*/  VIADD R93, R93, UR4 ;  /* 0x000000045d5d7c36 */ /* 0x000fe20008000000 */
[----:B------:R-:W-:Y:S01]  /*c4c0*/  ISETP.LT.AND P3, PT, R179, UR5, !P0 ;  /* 0x00000005b3007c0c */ /* 0x000fe2000c761270 */
[----:B------:R-:W-:Y:S01]  /*c4d0*/  @P2 STG.E.U16 desc[UR14][R84.64], R92 ;  /* 0x0000005c54002986 */ /* 0x000fe2000c10150e */
[----:B------:R-:W-:Y:S01]  /*c4e0*/  ULDC UR5, c[0x0][0x22c] ;  /* 0x00008b0000057ab9 */ /* 0x000fe20000000800 */
[----:B------:R-:W-:-:S02]  /*c4f0*/  VIADD R95, R93, UR4 ;  /* 0x000000045d5f7c36 */ /* 0x000fc40008000000 */
[----:B------:R0:W-:Y:S01]  /*c500*/  @P5 STG.E.U16 desc[UR14][R86.64], R96 ;  /* 0x0000006056005986 */ /* 0x0001e2000c10150e */
[----:B------:R-:W-:Y:S01]  /*c510*/  ISETP.LT.AND P4, PT, R174, UR5, !P0 ;  /* 0x00000005ae007c0c */ /* 0x000fe2000c781270 */
[----:B------:R-:W-:Y:S01]  /*c520*/  ULDC UR5, c[0x0][0x22c] ;  /* 0x00008b0000057ab9 */ /* 0x000fe20000000800 */
[----:B------:R-:W-:Y:S02]  /*c530*/  PRMT R94, R96, 0x7632, R94 ;  /* 0x00007632605e7816 */ /* 0x000fe4000000005e */
[----:B0-----:R-:W-:-:S04]  /*c540*/  LEA R86, P6, R93, R192, 0x1 ;  /* 0x000000c05d567211 */ /* 0x001fc800078c08ff */
[----:B------:R-:W-:Y:S01]  /*c550*/  LEA.HI.X.SX32 R87, R93, R194, 0x1, P6 ;  /* 0x000000c25d577211 */ /* 0x000fe200030f0eff */
[C---:B------:R-:W-:Y:S01]  /*c560*/  VIADD R93, R95.reuse, UR4 ;  /* 0x000000045f5d7c36 */ /* 0x040fe20008000000 */
[----:B------:R-:W-:-:S04]  /*c570*/  LEA R84, P6, R95, R192, 0x1 ;  /* 0x000000c05f547211 */ /* 0x000fc800078c08ff */
[----:B------:R-:W-:Y:S01]  /*c580*/  LEA.HI.X.SX32 R85, R95, R194, 0x1, P6 ;  /* 0x000000c25f557211 */ /* 0x000fe200030f0eff */
[----:B------:R-:W-:Y:S01]  /*c590*/  VIADD R95, R93, UR4 ;  /* 0x000000045d5f7c36 */ /* 0x000fe20008000000 */
[----:B------:R0:W-:Y:S01]  /*c5a0*/  @P3 STG.E.U16 desc[UR14][R86.64], R94 ;  /* 0x0000005e56003986 */ /* 0x0001e2000c10150e */
[----:B------:R-:W-:Y:S01]  /*c5b0*/  ISETP.LT.AND P1, PT, R175, UR6, !P0 ;  /* 0x00000006af007c0c */ /* 0x000fe2000c721270 */
[----:B------:R-:W-:Y:S01]  /*c5c0*/  ULDC UR6, c[0x0][0x22c] ;  /* 0x00008b0000067ab9 */ /* 0x000fe20000000800 */
[----:B------:R-:W-:Y:S01]  /*c5d0*/  ISETP.LT.AND P2, PT, R173, UR5, !P0 ;  /* 0x00000005ad007c0c */ /* 0x000fe2000c741270 */
[----:B------:R1:W-:Y:S01]  /*c5e0*/  @P4 STG.E.U16 desc[UR14][R84.64], R97 ;  /* 0x0000006154004986 */ /* 0x0003e2000c10150e */
[----:B------:R-:W-:Y:S01]  /*c5f0*/  PRMT R92, R97, 0x7632, R92 ;  /* 0x00007632615c7816 */ /* 0x000fe2000000005c */
[----:B------:R-:W-:Y:S01]  /*c600*/  ULDC UR5, c[0x0][0x22c] ;  /* 0x00008b0000057ab9 */ /* 0x000fe20000000800 */
[-C--:B0-----:R-:W-:Y:S02]  /*c610*/  LEA R86, P6, R93, R192.reuse, 0x1 ;  /* 0x000000c05d567211 */ /* 0x081fe400078c08ff */
[----:B-1----:R-:W-:-:S04]  /*c620*/  LEA R84, P4, R95, R192, 0x1 ;  /* 0x000000c05f547211 */ /* 0x002fc800078808ff */
[CC--:B------:R-:W-:Y:S01]  /*c630*/  LEA.HI.X.SX32 R85, R95.reuse, R194.reuse, 0x1, P4 ;  /* 0x000000c25f557211 */ /* 0x0c0fe200020f0eff */
[----:B------:R-:W-:Y:S01]  /*c640*/  VIADD R95, R95, UR4 ;  /* 0x000000045f5f7c36 */ /* 0x000fe20008000000 */
[----:B------:R-:W-:Y:S02]  /*c650*/  LEA.HI.X.SX32 R87, R93, R194, 0x1, P6 ;  /* 0x000000c25d577211 */ /* 0x000fe400030f0eff */
[----:B------:R-:W-:Y:S01]  /*c660*/  ISETP.LT.AND P5, PT, R172, UR5, !P0 ;  /* 0x00000005ac007c0c */ /* 0x000fe2000c7a1270 */
[----:B------:R-:W-:Y:S01]  /*c670*/  VIADD R93, R95, UR4 ;  /* 0x000000045f5d7c36 */ /* 0x000fe20008000000 */
[----:B------:R-:W-:Y:S01]  /*c680*/  ULDC UR5, c[0x0][0x22c] ;  /* 0x00008b0000057ab9 */ /* 0x000fe20000000800 */
[----:B------:R0:W-:Y:S01]  /*c690*/  @P1 STG.E.U16 desc[UR14][R86.64], R92 ;  /* 0x0000005c56001986 */ /* 0x0001e2000c10150e */
[----:B------:R-:W-:Y:S01]  /*c6a0*/  ISETP.LT.AND P3, PT, R171, UR5, !P0 ;  /* 0x00000005ab007c0c */ /* 0x000fe2000c761270 */
[----:B------:R-:W-:Y:S02]  /*c6b0*/  ULDC UR5, c[0x0][0x22c] ;  /* 0x00008b0000057ab9 */ /* 0x000fe40000000800 */
[----:B------:R1:W-:Y:S01]  /*c6c0*/  @P2 STG.E.U16 desc[UR14][R84.64], R98 ;  /* 0x0000006254002986 */ /* 0x0003e2000c10150e */
[----:B------:R-:W-:-:S02]  /*c6d0*/  PRMT R94, R98, 0x7632, R94 ;  /* 0x00007632625e7816 */ /* 0x000fc4000000005e */
[-C--:B0-----:R-:W-:Y:S02]  /*c6e0*/  LEA R86, P6, R93, R192.reuse, 0x1 ;  /* 0x000000c05d567211 */ /* 0x081fe400078c08ff */
[----:B-1----:R-:W-:Y:S02]  /*c6f0*/  LEA R84, P1, R95, R192, 0x1 ;  /* 0x000000c05f547211 */ /* 0x002fe400078208ff */
[CC--:B------:R-:W-:Y:S01]  /*c700*/  LEA.HI.X.SX32 R87, R93.reuse, R194.reuse, 0x1, P6 ;  /* 0x000000c25d577211 */ /* 0x0c0fe200030f0eff */
[----:B------:R-:W-:Y:S01]  /*c710*/  VIADD R93, R93, UR4 ;  /* 0x000000045d5d7c36 */ /* 0x000fe20008000000 */
[----:B------:R-:W-:Y:S02]  /*c720*/  LEA.HI.X.SX32 R85, R95, R194, 0x1, P1 ;  /* 0x000000c25f557211 */ /* 0x000fe400008f0eff */
[----:B------:R-:W-:Y:S01]  /*c730*/  ISETP.LT.AND P4, PT, R167, UR5, !P0 ;  /* 0x00000005a7007c0c */ /* 0x000fe2000c781270 */
[----:B------:R-:W-:Y:S01]  /*c740*/  ULDC UR5, c[0x0][0x22c] ;  /* 0x00008b0000057ab9 */ /* 0x000fe20000000800 */
[----:B------:R-:W-:Y:S01]  /*c750*/  VIADD R95, R93, UR4 ;  /* 0x000000045d5f7c36 */ /* 0x000fe20008000000 */
[----:B------:R0:W-:Y:S01]  /*c760*/  @P5 STG.E.U16 desc[UR14][R84.64], R94 ;  /* 0x0000005e54005986 */ /* 0x0001e2000c10150e */
[----:B------:R-:W-:Y:S01]  /*c770*/  ISETP.LT.AND P2, PT, R162, UR5, !P0 ;  /* 0x00000005a2007c0c */ /* 0x000fe2000c741270 */
[----:B------:R-:W-:-:S02]  /*c780*/  ULDC UR5, c[0x0][0x22c] ;  /* 0x00008b0000057ab9 */ /* 0x000fc40000000800 */
[----:B------:R1:W-:Y:S01]  /*c790*/  @P3 STG.E.U16 desc[UR14][R86.64], R99 ;  /* 0x0000006356003986 */ /* 0x0003e2000c10150e */
[----:B0-----:R-:W-:-:S04]  /*c7a0*/  LEA R84, P6, R93, R192, 0x1 ;  /* 0x000000c05d547211 */ /* 0x001fc800078c08ff */
[----:B------:R-:W-:Y:S01]  /*c7b0*/  LEA.HI.X.SX32 R85, R93, R194, 0x1, P6 ;  /* 0x000000c25d557211 */ /* 0x000fe200030f0eff */
[C---:B------:R-:W-:Y:S01]  /*c7c0*/  VIADD R93, R95.reuse, UR4 ;  /* 0x000000045f5d7c36 */ /* 0x040fe20008000000 */
[----:B-1----:R-:W-:Y:S02]  /*c7d0*/  LEA R86, P6, R95, R192, 0x1 ;  /* 0x000000c05f567211 */ /* 0x002fe400078c08ff */
[----:B------:R-:W-:Y:S02]  /*c7e0*/  PRMT R92, R99, 0x7632, R92 ;  /* 0x00007632635c7816 */ /* 0x000fe4000000005c */
[----:B------:R-:W-:Y:S01]  /*c7f0*/  LEA.HI.X.SX32 R87, R95, R194, 0x1, P6 ;  /* 0x000000c25f577211 */ /* 0x000fe200030f0eff */
[----:B------:R-:W-:Y:S01]  /*c800*/  VIADD R95, R93, UR4 ;  /* 0x000000045d5f7c36 */ /* 0x000fe20008000000 */
[----:B------:R-:W-:Y:S01]  /*c810*/  ISETP.LT.AND P1, PT, R163, UR6, !P0 ;  /* 0x00000006a3007c0c */ /* 0x000fe2000c721270 */
[----:B------:R0:W-:Y:S01]  /*c820*/  @P4 STG.E.U16 desc[UR14][R84.64], R92 ;  /* 0x0000005c54004986 */ /* 0x0001e2000c10150e */
[----:B------:R-:W-:Y:S01]  /*c830*/  ISETP.LT.AND P5, PT, R155, UR5, !P0 ;  /* 0x000000059b007c0c */ /* 0x000fe2000c7a1270 */
[----:B------:R-:W-:Y:S01]  /*c840*/  ULDC UR5, c[0x0][0x22c] ;  /* 0x00008b0000057ab9 */ /* 0x000fe20000000800 */
[----:B----4-:R-:W-:Y:S01]  /*c850*/  PRMT R94, R100, 0x7632, R94 ;  /* 0x00007632645e7816 */ /* 0x010fe2000000005e */
[----:B------:R1:W-:Y:S01]  /*c860*/  @P2 STG.E.U16 desc[UR14][R86.64], R100 ;  /* 0x0000006456002986 */ /* 0x0003e2000c10150e */
[----:B------:R-:W-:Y:S01]  /*c870*/  ISETP.LT.AND P3, PT, R159, UR5, !P0 ;  /* 0x000000059f007c0c */ /* 0x000fe2000c761270 */
[----:B------:R-:W-:Y:S01]  /*c880*/  ULDC UR5, c[0x0][0x22c] ;  /* 0x00008b0000057ab9 */ /* 0x000fe20000000800 */
[----:B------:R-:W-:Y:S01]  /*c890*/  ULDC UR6, c[0x0][0x22c] ;  /* 0x00008b0000067ab9 */ /* 0x000fe20000000800 */
[----:B0-----:R-:W-:-:S02]  /*c8a0*/  LEA R84, P6, R93, R192, 0x1 ;  /* 0x000000c05d547211 */ /* 0x001fc400078c08ff */
[----:B-1----:R-:W-:-:S04]  /*c8b0*/  LEA R86, P2, R95, R192, 0x1 ;  /* 0x000000c05f567211 */ /* 0x002fc800078408ff */
[CC--:B------:R-:W-:Y:S01]  /*c8c0*/  LEA.HI.X.SX32 R87, R95.reuse, R194.reuse, 0x1, P2 ;  /* 0x000000c25f577211 */ /* 0x0c0fe200010f0eff */
[----:B------:R-:W-:Y:S01]  /*c8d0*/  VIADD R95, R95, UR4 ;  /* 0x000000045f5f7c36 */ /* 0x000fe20008000000 */
[----:B------:R-:W-:-:S03]  /*c8e0*/  LEA.HI.X.SX32 R85, R93, R194, 0x1, P6 ;  /* 0x000000c25d557211 */ /* 0x000fc600030f0eff */
[----:B------:R-:W-:Y:S02]  /*c8f0*/  VIADD R93, R95, UR4 ;  /* 0x000000045f5d7c36 */ /* 0x000fe40008000000 */
[----:B------:R0:W-:Y:S01]  /*c900*/  @P1 STG.E.U16 desc[UR14][R84.64], R94 ;  /* 0x0000005e54001986 */ /* 0x0001e2000c10150e */
[----:B------:R-:W-:Y:S01]  /*c910*/  ISETP.LT.AND P4, PT, R161, UR5, !P0 ;  /* 0x00000005a1007c0c */ /* 0x000fe2000c781270 */
[----:B------:R-:W-:Y:S02]  /*c920*/  ULDC UR5, c[0x0][0x22c] ;  /* 0x00008b0000057ab9 */ /* 0x000fe40000000800 */
[----:B------:R1:W-:Y:S01]  /*c930*/  @P5 STG.E.U16 desc[UR14][R86.64], R101 ;  /* 0x0000006556005986 */ /* 0x0003e2000c10150e */
[----:B------:R-:W-:Y:S02]  /*c940*/  PRMT R92, R101, 0x7632, R92 ;  /* 0x00007632655c7816 */ /* 0x000fe4000000005c */
[-C--:B0-----:R-:W-:Y:S02]  /*c950*/  LEA R84, P1, R95, R192.reuse, 0x1 ;  /* 0x000000c05f547211 */ /* 0x081fe400078208ff */
[----:B-1----:R-:W-:-:S02]  /*c960*/  LEA R86, P6, R93, R192, 0x1 ;  /* 0x000000c05d567211 */ /* 0x002fc400078c08ff */
[-C--:B------:R-:W-:Y:S02]  /*c970*/  LEA.HI.X.SX32 R85, R95, R194.reuse, 0x1, P1 ;  /* 0x000000c25f557211 */ /* 0x080fe400008f0eff */
[C---:B------:R-:W-:Y:S01]  /*c980*/  LEA.HI.X.SX32 R87, R93.reuse, R194, 0x1, P6 ;  /* 0x000000c25d577211 */ /* 0x040fe200030f0eff */
[----:B------:R-:W-:Y:S01]  /*c990*/  VIADD R93, R93, UR4 ;  /* 0x000000045d5d7c36 */ /* 0x000fe20008000000 */
[----:B------:R-:W-:Y:S01]  /*c9a0*/  ISETP.LT.AND P2, PT, R160, UR5, !P0 ;  /* 0x00000005a0007c0c */ /* 0x000fe2000c741270 */
[----:B------:R-:W-:Y:S01]  /*c9b0*/  ULDC UR5, c[0x0][0x22c] ;  /* 0x00008b0000057ab9 */ /* 0x000fe20000000800 */
[----:B------:R0:W-:Y:S01]  /*c9c0*/  @P3 STG.E.U16 desc[UR14][R84.64], R92 ;  /* 0x0000005c54003986 */ /* 0x0001e2000c10150e */
[C---:B------:R-:W-:Y:S01]  /*c9d0*/  VIADD R95, R93.reuse, UR4 ;  /* 0x000000045d5f7c36 */ /* 0x040fe20008000000 */
[----:B------:R-:W-:Y:S01]  /*c9e0*/  ISETP.LT.AND P5, PT, R154, UR5, !P0 ;  /* 0x000000059a007c0c */ /* 0x000fe2000c7a1270 */
[----:B------:R-:W-:Y:S01]  /*c9f0*/  ULDC UR5, c[0x0][0x22c] ;  /* 0x00008b0000057ab9 */ /* 0x000fe20000000800 */
[----:B------:R1:W-:Y:S01]  /*ca00*/  @P4 STG.E.U16 desc[UR14][R86.64], R102 ;  /* 0x0000006656004986 */ /* 0x0003e2000c10150e */
[----:B0-----:R-:W-:-:S04]  /*ca10*/  LEA R84, P6, R93, R192, 0x1 ;  /* 0x000000c05d547211 */ /* 0x001fc800078c08ff */
[----:B------:R-:W-:Y:S01]  /*ca20*/  LEA.HI.X.SX32 R85, R93, R194, 0x1, P6 ;  /* 0x000000c25d557211 */ /* 0x000fe200030f0eff */
[C---:B------:R-:W-:Y:S01]  /*ca30*/  VIADD R93, R95.reuse, UR4 ;  /* 0x000000045f5d7c36 */ /* 0x040fe20008000000 */
[C---:B-1----:R-:W-:Y:S02]  /*ca40*/  LEA R86, P6, R95.reuse, R192, 0x1 ;  /* 0x000000c05f567211 */ /* 0x042fe400078c08ff */
[----:B------:R-:W-:Y:S02]  /*ca50*/  PRMT R94, R102, 0x7632, R94 ;  /* 0x00007632665e7816 */ /* 0x000fe4000000005e */
[----:B------:R-:W-:Y:S01]  /*ca60*/  LEA.HI.X.SX32 R87, R95, R194, 0x1, P6 ;  /* 0x000000c25f577211 */ /* 0x000fe200030f0eff */
[----:B------:R-:W-:Y:S01]  /*ca70*/  VIADD R95, R93, UR4 ;  /* 0x000000045d5f7c36 */ /* 0x000fe20008000000 */
[----:B------:R-:W-:Y:S01]  /*ca80*/  ISETP.LT.AND P1, PT, R158, UR6, !P0 ;  /* 0x000000069e007c0c */ /* 0x000fe2000c721270 */
[----:B------:R0:W-:Y:S01]  /*ca90*/  @P2 STG.E.U16 desc[UR14][R84.64], R94 ;  /* 0x0000005e54002986 */ /* 0x0001e2000c10150e */
[----:B------:R-:W-:Y:S01]  /*caa0*/  ISETP.LT.AND P3, PT, R149, UR5, !P0 ;  /* 0x0000000595007c0c */ /* 0x000fe2000c761270 */
[----:B------:R-:W-:Y:S01]  /*cab0*/  ULDC UR5, c[0x0][0x22c] ;  /* 0x00008b0000057ab9 */ /* 0x000fe20000000800 */
[----:B------:R-:W-:Y:S01]  /*cac0*/  PRMT R92, R103, 0x7632, R92 ;  /* 0x00007632675c7816 */ /* 0x000fe2000000005c */
[----:B------:R1:W-:Y:S01]  /*cad0*/  @P5 STG.E.U16 desc[UR14][R86.64], R103 ;  /* 0x0000006756005986 */ /* 0x0003e2000c10150e */
[----:B------:R-:W-:Y:S01]  /*cae0*/  ULDC UR6, c[0x0][0x22c] ;  /* 0x00008b0000067ab9 */ /* 0x000fe20000000800 */
[----:B0-----:R-:W-:-:S02]  /*caf0*/  LEA R84, P6, R93, R192, 0x1 ;  /* 0x000000c05d547211 */ /* 0x001fc400078c08ff */
[----:B-1----:R-:W-:-:S04]  /*cb00*/  LEA R86, P5, R95, R192, 0x1 ;  /* 0x000000c05f567211 */ /* 0x002fc800078a08ff */
[CC--:B------:R-:W-:Y:S01]  /*cb10*/  LEA.HI.X.SX32 R87, R95.reuse, R194.reuse, 0x1, P5 ;  /* 0x000000c25f577211 */ /* 0x0c0fe200028f0eff */
[----:B------:R-:W-:Y:S01]  /*cb20*/  VIADD R95, R95, UR4 ;  /* 0x000000045f5f7c36 */ /* 0x000fe20008000000 */
[----:B------:R-:W-:-:S03]  /*cb30*/  LEA.HI.X.SX32 R85, R93, R194, 0x1, P6 ;  /* 0x000000c25d557211 */ /* 0x000fc600030f0eff */
[----:B------:R-:W-:Y:S02]  /*cb40*/  VIADD R93, R95, UR4 ;  /* 0x000000045f5d7c36 */ /* 0x000fe40008000000 */
[----:B------:R-:W-:Y:S01]  /*cb50*/  @P1 STG.E.U16 desc[UR14][R84.64], R92 ;  /* 0x0000005c54001986 */ /* 0x000fe2000c10150e */
[----:B------:R-:W-:Y:S01]  /*cb60*/  ISETP.LT.AND P4, PT, R151, UR5, !P0 ;  /* 0x0000000597007c0c */ /* 0x000fe2000c781270 */
[----:B------:R-:W-:Y:S02]  /*cb70*/  ULDC UR5, c[0x0][0x22c] ;  /* 0x00008b0000057ab9 */ /* 0x000fe40000000800 */
[----:B------:R0:W-:Y:S01]  /*cb80*/  @P3 STG.E.U16 desc[UR14][R86.64], R104 ;  /* 0x0000006856003986 */ /* 0x0001e2000c10150e */
[----:B------:R-:W-:Y:S01]  /*cb90*/  ISETP.LT.AND P2, PT, R153, UR5, !P0 ;  /* 0x0000000599007c0c */ /* 0x000fe2000c741270 */
[----:B------:R-:W-:Y:S01]  /*cba0*/  ULDC UR5, c[0x0][0x22c] ;  /* 0x00008b0000057ab9 */ /* 0x000fe20000000800 */
[----:B------:R-:W-:Y:S02]  /*cbb0*/  PRMT R94, R104, 0x7632, R94 ;  /* 0x00007632685e7816 */ /* 0x000fe4000000005e */
[----:B0-----:R-:W-:-:S02]  /*cbc0*/  LEA R86, P6, R93, R192, 0x1 ;  /* 0x000000c05d567211 */ /* 0x001fc400078c08ff */
[----:B------:R-:W-:Y:S02]  /*cbd0*/  LEA R84, P1, R95, R192, 0x1 ;  /* 0x000000c05f547211 */ /* 0x000fe400078208ff */
[CC--:B------:R-:W-:Y:S01]  /*cbe0*/  LEA.HI.X.SX32 R87, R93.reuse, R194.reuse, 0x1, P6 ;  /* 0x000000c25d577211 */ /* 0x0c0fe200030f0eff */
[----:B------:R-:W-:Y:S01]  /*cbf0*/  VIADD R93, R93, UR4 ;  /* 0x000000045d5d7c36 */ /* 0x000fe20008000000 */
[----:B------:R-:W-:Y:S02]  /*cc00*/  LEA.HI.X.SX32 R85, R95, R194, 0x1, P1 ;  /* 0x000000c25f557211 */ /* 0x000fe400008f0eff */
[----:B------:R-:W-:Y:S01]  /*cc10*/  ISETP.LT.AND P5, PT, R152, UR5, !P0 ;  /* 0x0000000598007c0c */ /* 0x000fe2000c7a1270 */
[C---:B------:R-:W-:Y:S01]  /*cc20*/  VIADD R95, R93.reuse, UR4 ;  /* 0x000000045d5f7c36 */ /* 0x040fe20008000000 */
[----:B------:R-:W-:Y:S01]  /*cc30*/  LEA R92, P6, R93, R192, 0x1 ;  /* 0x000000c05d5c7211 */ /* 0x000fe200078c08ff */
[----:B------:R0:W-:Y:S01]  /*cc40*/  @P4 STG.E.U16 desc[UR14][R84.64], R94 ;  /* 0x0000005e54004986 */ /* 0x0001e2000c10150e */
[----:B------:R-:W-:Y:S01]  /*cc50*/  ULDC UR5, c[0x0][0x22c] ;  /* 0x00008b0000057ab9 */ /* 0x000fe20000000800 */
[----:B------:R-:W-:Y:S01]  /*cc60*/  VIADD R97, R95, UR4 ;  /* 0x000000045f617c36 */ /* 0x000fe20008000000 */
[----:B------:R-:W-:Y:S01]  /*cc70*/  LEA.HI.X.SX32 R93, R93, R194, 0x1, P6 ;  /* 0x000000c25d5d7211 */ /* 0x000fe200030f0eff */
[----:B------:R1:W-:Y:S01]  /*cc80*/  @P2 STG.E.U16 desc[UR14][R86.64], R105 ;  /* 0x0000006956002986 */ /* 0x0003e2000c10150e */
[----:B------:R-:W-:Y:S01]  /*cc90*/  ISETP.LT.AND P3, PT, R148, UR5, !P0 ;  /* 0x0000000594007c0c */ /* 0x000fe2000c761270 */
[----:B------:R-:W-:Y:S01]  /*cca0*/  ULDC UR5, c[0x0][0x22c] ;  /* 0x00008b0000057ab9 */ /* 0x000fe20000000800 */
[----:B0-----:R-:W-:-:S02]  /*ccb0*/  LEA R84, P6, R95, R192, 0x1 ;  /* 0x000000c05f547211 */ /* 0x001fc400078c08ff */
[----:B-1----:R-:W-:Y:S02]  /*ccc0*/  PRMT R87, R105, 0x7632, R87 ;  /* 0x0000763269577816 */ /* 0x002fe40000000057 */
[----:B------:R-:W-:Y:S01]  /*ccd0*/  LEA.HI.X.SX32 R85, R95, R194, 0x1, P6 ;  /* 0x000000c25f557211 */ /* 0x000fe200030f0eff */
[C---:B------:R-:W-:Y:S01]  /*cce0*/  VIADD R95, R97.reuse, UR4 ;  /* 0x00000004615f7c36 */ /* 0x040fe20008000000 */
[C---:B------:R-:W-:Y:S01]  /*ccf0*/  LEA R86, P6, R97.reuse, R192, 0x1 ;  /* 0x000000c061567211 */ /* 0x040fe200078c08ff */
[----:B------:R0:W-:Y:S01]  /*cd00*/  @P5 STG.E.U16 desc[UR14][R92.64], R87 ;  /* 0x000000575c005986 */ /* 0x0001e2000c10150e */
[----:B------:R-:W-:Y:S01]  /*cd10*/  ISETP.LT.AND P1, PT, R150, UR6, !P0 ;  /* 0x0000000696007c0c */ /* 0x000fe2000c721270 */
[----:B------:R-:W-:Y:S01]  /*cd20*/  ULDC UR6, c[0x0][0x22c] ;  /* 0x00008b0000067ab9 */ /* 0x000fe20000000800 */
[----:B------:R-:W-:Y:S01]  /*cd30*/  ISETP.LT.AND P4, PT, R146, UR5, !P0 ;  /* 0x0000000592007c0c */ /* 0x000fe2000c781270 */
[----:B------:R1:W-:Y:S01]  /*cd40*/  @P3 STG.E.U16 desc[UR14][R84.64], R106 ;  /* 0x0000006a54003986 */ /* 0x0003e2000c10150e */
[----:B------:R-:W-:Y:S01]  /*cd50*/  ULDC UR5, c[0x0][0x22c] ;  /* 0x00008b0000057ab9 */ /* 0x000fe20000000800 */
[----:B0-----:R-:W-:Y:S01]  /*cd60*/  LEA.HI.X.SX32 R87, R97, R194, 0x1, P6 ;  /* 0x000000c261577211 */ /* 0x001fe200030f0eff */
[C---:B------:R-:W-:Y:S01]  /*cd70*/  VIADD R97, R95.reuse, UR4 ;  /* 0x000000045f617c36 */ /* 0x040fe20008000000 */
[----:B------:R-:W-:-:S03]  /*cd80*/  LEA R94, P6, R95, R192, 0x1 ;  /* 0x000000c05f5e7211 */ /* 0x000fc600078c08ff */
[----:B------:R-:W-:Y:S01]  /*cd90*/  VIADD R99, R97, UR4 ;  /* 0x0000000461637c36 */ /* 0x000fe20008000000 */
[----:B-1----:R-:W-:Y:S02]  /*cda0*/  PRMT R85, R106, 0x7632, R85 ;  /* 0x000076326a557816 */ /* 0x002fe40000000055 */
[----:B------:R-:W-:Y:S02]  /*cdb0*/  LEA.HI.X.SX32 R95, R95, R194, 0x1, P6 ;  /* 0x000000c25f5f7211 */ /* 0x000fe400030f0eff */
[----:B------:R-:W-:Y:S01]  /*cdc0*/  ISETP.LT.AND P2, PT, R143, UR5, !P0 ;  /* 0x000000058f007c0c */ /* 0x000fe2000c741270 */
[----:B------:R-:W-:Y:S01]  /*cdd0*/  ULDC UR5, c[0x0][0x22c] ;  /* 0x00008b0000057ab9 */ /* 0x000fe20000000800 */
[-C--:B------:R-:W-:Y:S01]  /*cde0*/  LEA R84, P6, R99, R192.reuse, 0x1 ;  /* 0x000000c063547211 */ /* 0x080fe200078c08ff */
[----:B------:R0:W-:Y:S01]  /*cdf0*/  @P1 STG.E.U16 desc[UR14][R86.64], R85 ;  /* 0x0000005556001986 */ /* 0x0001e2000c10150e */
[----:B------:R-:W-:Y:S01]  /*ce00*/  ISETP.LT.AND P5, PT, R147, UR5, !P0 ;  /* 0x0000000593007c0c */ /* 0x000fe2000c7a1270 */
[----:B------:R-:W-:Y:S01]  /*ce10*/  ULDC UR5, c[0x0][0x22c] ;  /* 0x00008b0000057ab9 */ /* 0x000fe20000000800 */
[----:B------:R-:W-:Y:S01]  /*ce20*/  LEA R92, P1, R97, R192, 0x1 ;  /* 0x000000c0615c7211 */ /* 0x000fe200078208ff */
[----:B------:R1:W-:Y:S01]  /*ce30*/  @P4 STG.E.U16 desc[UR14][R94.64], R107 ;  /* 0x0000006b5e004986 */ /* 0x0003e2000c10150e */
[----:B------:R-:W-:Y:S01]  /*ce40*/  ISETP.LT.AND P3, PT, R145, UR5, !P0 ;  /* 0x0000000591007c0c */ /* 0x000fe2000c761270 */
[----:B------:R-:W-:Y:S01]  /*ce50*/  ULDC UR5, c[0x0][0x22c] ;  /* 0x00008b0000057ab9 */ /* 0x000fe20000000800 */
[----:B------:R-:W-:-:S02]  /*ce60*/  LEA.HI.X.SX32 R93, R97, R194, 0x1, P1 ;  /* 0x000000c2615d7211 */ /* 0x000fc400008f0eff */
[C---:B0-----:R-:W-:Y:S01]  /*ce70*/  LEA.HI.X.SX32 R85, R99.reuse, R194, 0x1, P6 ;  /* 0x000000c263557211 */ /* 0x041fe200030f0eff */
[----:B------:R-:W-:Y:S01]  /*ce80*/  VIADD R99, R99, UR4 ;  /* 0x0000000463637c36 */ /* 0x000fe20008000000 */
[----:B------:R-:W-:Y:S02]  /*ce90*/  PRMT R87, R107, 0x7632, R87 ;  /* 0x000076326b577816 */ /* 0x000fe40000000057 */
[----:B------:R-:W-:Y:S01]  /*cea0*/  ISETP.LT.AND P4, PT, R142, UR5, !P0 ;  /* 0x000000058e007c0c */ /* 0x000fe2000c781270 */
[C---:B-1----:R-:W-:Y:S01]  /*ceb0*/  VIADD R95, R99.reuse, UR4 ;  /* 0x00000004635f7c36 */ /* 0x042fe20008000000 */
[----:B------:R-:W-:Y:S01]  /*cec0*/  LEA R86, P6, R99, R192, 0x1 ;  /* 0x000000c063567211 */ /* 0x000fe200078c08ff */
[----:B------:R0:W-:Y:S01]  /*ced0*/  @P2 STG.E.U16 desc[UR14][R92.64], R87 ;  /* 0x000000575c002986 */ /* 0x0001e2000c10150e */
[----:B------:R-:W-:Y:S01]  /*cee0*/  ISETP.LT.AND P1, PT, R144, UR6, !P0 ;  /* 0x0000000690007c0c */ /* 0x000fe2000c721270 */
[----:B------:R-:W-:Y:S01]  /*cef0*/  VIADD R97, R95, UR4 ;  /* 0x000000045f617c36 */ /* 0x000fe20008000000 */
[----:B------:R-:W-:Y:S01]  /*cf00*/  ULDC UR5, c[0x0][0x22c] ;  /* 0x00008b0000057ab9 */ /* 0x000fe20000000800 */
[----:B------:R1:W-:Y:S01]  /*cf10*/  @P5 STG.E.U16 desc[UR14][R84.64], R108 ;  /* 0x0000006c54005986 */ /* 0x0003e2000c10150e */
[----:B------:R-:W-:Y:S01]  /*cf20*/  ULDC UR6, c[0x0][0x22c] ;  /* 0x00008b0000067ab9 */ /* 0x000fe20000000800 */
[----:B0-----:R-:W-:-:S02]  /*cf30*/  LEA.HI.X.SX32 R87, R99, R194, 0x1, P6 ;  /* 0x000000c263577211 */ /* 0x001fc400030f0eff */
[----:B------:R-:W-:Y:S02]  /*cf40*/  LEA R92, P6, R95, R192, 0x1 ;  /* 0x000000c05f5c7211 */ /* 0x000fe400078c08ff */
[----:B-1----:R-:W-:Y:S01]  /*cf50*/  PRMT R85, R108, 0x7632, R85 ;  /* 0x000076326c557816 */ /* 0x002fe20000000055 */
[----:B------:R-:W-:Y:S01]  /*cf60*/  VIADD R99, R97, UR4 ;  /* 0x0000000461637c36 */ /* 0x000fe20008000000 */
[----:B------:R-:W-:-:S03]  /*cf70*/  LEA.HI.X.SX32 R93, R95, R194, 0x1, P6 ;  /* 0x000000c25f5d7211 */ /* 0x000fc600030f0eff */
[----:B------:R0:W-:Y:S04]  /*cf80*/  @P3 STG.E.U16 desc[UR14][R86.64], R85 ;  /* 0x0000005556003986 */ /* 0x0001e8000c10150e */
[----:B------:R1:W-:Y:S01]  /*cf90*/  @P4 STG.E.U16 desc[UR14][R92.64], R109 ;  /* 0x0000006d5c004986 */ /* 0x0003e2000c10150e */
[-C--:B------:R-:W-:Y:S02]  /*cfa0*/  LEA R94, P4, R99, R192.reuse, 0x1 ;  /* 0x000000c0635e7211 */ /* 0x080fe400078808ff */
[----:B------:R-:W-:Y:S02]  /*cfb0*/  LEA R84, P6, R97, R192, 0x1 ;  /* 0x000000c061547211 */ /* 0x000fe400078c08ff */
[CC--:B------:R-:W-:Y:S01]  /*cfc0*/  LEA.HI.X.SX32 R95, R99.reuse, R194.reuse, 0x1, P4 ;  /* 0x000000c2635f7211 */ /* 0x0c0fe200020f0eff */
[----:B------:R-:W-:Y:S01]  /*cfd0*/  VIADD R99, R99, UR4 ;  /* 0x0000000463637c36 */ /* 0x000fe20008000000 */
[----:B0-----:R-:W-:-:S03]  /*cfe0*/  LEA.HI.X.SX32 R85, R97, R194, 0x1, P6 ;  /* 0x000000c261557211 */ /* 0x001fc600030f0eff */
[----:B------:R-:W-:Y:S01]  /*cff0*/  VIADD R97, R99, UR4 ;  /* 0x0000000463617c36 */ /* 0x000fe20008000000 */
[----:B------:R-:W-:Y:S01]  /*d000*/  ISETP.LT.AND P2, PT, R137, UR5, !P0 ;  /* 0x0000000589007c0c */ /* 0x000fe2000c741270 */
[----:B------:R-:W-:Y:S01]  /*d010*/  ULDC UR5, c[0x0][0x22c] ;  /* 0x00008b0000057ab9 */ /* 0x000fe20000000800 */
[----:B------:R-:W-:Y:S02]  /*d020*/  PRMT R87, R109, 0x7632, R87 ;  /* 0x000076326d577816 */ /* 0x000fe40000000057 */
[----:B------:R-:W-:Y:S01]  /*d030*/  ISETP.LT.AND P5, PT, R139, UR5, !P0 ;  /* 0x000000058b007c0c */ /* 0x000fe2000c7a1270 */
[----:B------:R-:W-:Y:S01]  /*d040*/  ULDC UR5, c[0x0][0x22c] ;  /* 0x00008b0000057ab9 */ /* 0x000fe20000000800 */
[-C--:B-1----:R-:W-:Y:S01]  /*d050*/  LEA R92, P6, R97, R192.reuse, 0x1 ;  /* 0x000000c0615c7211 */ /* 0x082fe200078c08ff */
[----:B------:R0:W-:Y:S01]  /*d060*/  @P1 STG.E.U16 desc[UR14][R84.64], R87 ;  /* 0x0000005754001986 */ /* 0x0001e2000c10150e */
[----:B------:R-:W-:Y:S01]  /*d070*/  ISETP.LT.AND P3, PT, R141, UR5, !P0 ;  /* 0x000000058d007c0c */ /* 0x000fe2000c761270 */
[----:B------:R-:W-:Y:S01]  /*d080*/  ULDC UR5, c[0x0][0x22c] ;  /* 0x00008b0000057ab9 */ /* 0x000fe20000000800 */
[----:B------:R-:W-:-:S02]  /*d090*/  LEA R86, P1, R99, R192, 0x1 ;  /* 0x000000c063567211 */ /* 0x000fc400078208ff */
[CC--:B------:R-:W-:Y:S01]  /*d0a0*/  LEA.HI.X.SX32 R93, R97.reuse, R194.reuse, 0x1, P6 ;  /* 0x000000c2615d7211 */ /* 0x0c0fe200030f0eff */
[----:B------:R-:W-:Y:S01]  /*d0b0*/  VIADD R97, R97, UR4 ;  /* 0x0000000461617c36 */ /* 0x000fe20008000000 */
[----:B------:R-:W-:Y:S01]  /*d0c0*/  ISETP.LT.AND P4, PT, R140, UR5, !P0 ;  /* 0x000000058c007c0c */ /* 0x000fe2000c781270 */
[----:B------:R1:W-:Y:S01]  /*d0d0*/  @P2 STG.E.U16 desc[UR14][R94.64], R110 ;  /* 0x0000006e5e002986 */ /* 0x0003e2000c10150e */
[----:B------:R-:W-:Y:S01]  /*d0e0*/  ULDC UR5, c[0x0][0x22c] ;  /* 0x00008b0000057ab9 */ /* 0x000fe20000000800 */
[----:B0-----:R-:W-:Y:S02]  /*d0f0*/  PRMT R85, R110, 0x7632, R85 ;  /* 0x000076326e557816 */ /* 0x001fe40000000055 */
[----:B------:R-:W-:Y:S02]  /*d100*/  LEA.HI.X.SX32 R87, R99, R194, 0x1, P1 ;  /* 0x000000c263577211 */ /* 0x000fe400008f0eff */
[C---:B------:R-:W-:Y:S02]  /*d110*/  LEA R84, P6, R97.reuse, R192, 0x1 ;  /* 0x000000c061547211 */ /* 0x040fe400078c08ff */
[----:B------:R-:W-:Y:S01]  /*d120*/  ISETP.LT.AND P2, PT, R136, UR5, !P0 ;  /* 0x0000000588007c0c */ /* 0x000fe2000c741270 */
[C---:B-1----:R-:W-:Y:S01]  /*d130*/  VIADD R95, R97.reuse, UR4 ;  /* 0x00000004615f7c36 */ /* 0x042fe20008000000 */
[----:B------:R0:W-:Y:S01]  /*d140*/  @P5 STG.E.U16 desc[UR14][R86.64], R85 ;  /* 0x0000005556005986 */ /* 0x0001e2000c10150e */
[----:B------:R-:W-:Y:S01]  /*d150*/  ISETP.LT.AND P1, PT, R138, UR6, !P0 ;  /* 0x000000068a007c0c */ /* 0x000fe2000c721270 */
[----:B------:R-:W-:Y:S01]  /*d160*/  ULDC UR5, c[0x0][0x22c] ;  /* 0x00008b0000057ab9 */ /* 0x000fe20000000800 */
[----:B------:R-:W-:Y:S01]  /*d170*/  ULDC UR6, c[0x0][0x22c] ;  /* 0x00008b0000067ab9 */ /* 0x000fe20000000800 */
[----:B------:R1:W-:Y:S01]  /*d180*/  @P3 STG.E.U16 desc[UR14][R92.64], R111 ;  /* 0x0000006f5c003986 */ /* 0x0003e2000c10150e */
[----:B0-----:R-:W-:Y:S01]  /*d190*/  LEA.HI.X.SX32 R85, R97, R194, 0x1, P6 ;  /* 0x000000c261557211 */ /* 0x001fe200030f0eff */
[C---:B------:R-:W-:Y:S01]  /*d1a0*/  VIADD R97, R95.reuse, UR4 ;  /* 0x000000045f617c36 */ /* 0x040fe20008000000 */
[----:B------:R-:W-:-:S02]  /*d1b0*/  LEA R86, P6, R95, R192, 0x1 ;  /* 0x000000c05f567211 */ /* 0x000fc400078c08ff */
        /* <DEDUP_REMOVED lines=9> */
[----:B------:R-:W-:Y:S01]  /*d250*/  ISETP.LT.AND P5, PT, R131, UR5, !P0 ;  /* 0x0000000583007c0c */ /* 0x000fe2000c7a1270 */
[----:B------:R-:W-:Y:S01]  /*d260*/  ULDC UR5, c[0x0][0x22c] ;  /* 0x00008b0000057ab9 */ /* 0x000fe20000000800 */
[----:B0-----:R-:W-:Y:S01]  /*d270*/  LEA.HI.X.SX32 R93, R97, R194, 0x1, P6 ;  /* 0x000000c2615d7211 */ /* 0x001fe200030f0eff */
[----:B------:R-:W-:Y:S01]  /*d280*/  VIADD R97, R99, UR4 ;  /* 0x0000000463617c36 */ /* 0x000fe20008000000 */
[----:B------:R-:W-:-:S02]  /*d290*/  PRMT R85, R44, 0x7632, R85 ;  /* 0x000076322c557816 */ /* 0x000fc40000000055 */
[----:B------:R-:W-:Y:S01]  /*d2a0*/  ISETP.LT.AND P3, PT, R133, UR5, !P0 ;  /* 0x0000000585007c0c */ /* 0x000fe2000c761270 */
[----:B------:R-:W-:Y:S01]  /*d2b0*/  ULDC UR5, c[0x0][0x22c] ;  /* 0x00008b0000057ab9 */ /* 0x000fe20000000800 */
[----:B-1----:R-:W-:Y:S01]  /*d2c0*/  LEA R86, P6, R97, R192, 0x1 ;  /* 0x000000c061567211 */ /* 0x002fe200078c08ff */
[----:B------:R0:W-:Y:S01]  /*d2d0*/  @P1 STG.E.U16 desc[UR14][R92.64], R85 ;  /* 0x000000555c001986 */ /* 0x0001e2000c10150e */
[----:B------:R-:W-:Y:S01]  /*d2e0*/  ISETP.LT.AND P4, PT, R135, UR5, !P0 ;  /* 0x0000000587007c0c */ /* 0x000fe2000c781270 */
[----:B------:R-:W-:Y:S01]  /*d2f0*/  ULDC UR5, c[0x0][0x22c] ;  /* 0x00008b0000057ab9 */ /* 0x000fe20000000800 */
[C---:B------:R-:W-:Y:S01]  /*d300*/  LEA.HI.X.SX32 R87, R97.reuse, R194, 0x1, P6 ;  /* 0x000000c261577211 */ /* 0x040fe200030f0eff */
[----:B------:R-:W-:Y:S01]  /*d310*/  VIADD R97, R97, UR4 ;  /* 0x0000000461617c36 */ /* 0x000fe20008000000 */
[-C--:B------:R-:W-:Y:S01]  /*d320*/  LEA R84, P1, R99, R192.reuse, 0x1 ;  /* 0x000000c063547211 */ /* 0x080fe200078208ff */
[----:B------:R1:W-:Y:S01]  /*d330*/  @P5 STG.E.U16 desc[UR14][R94.64], R45 ;  /* 0x0000002d5e005986 */ /* 0x0003e2000c10150e */
[----:B------:R-:W-:Y:S01]  /*d340*/  ISETP.LT.AND P2, PT, R134, UR5, !P0 ;  /* 0x0000000586007c0c */ /* 0x000fe2000c741270 */
[----:B------:R-:W-:Y:S01]  /*d350*/  ULDC UR5, c[0x0][0x22c] ;  /* 0x00008b0000057ab9 */ /* 0x000fe20000000800 */
[----:B------:R-:W-:-:S02]  /*d360*/  LEA R44, P6, R97, R192, 0x1 ;  /* 0x000000c0612c7211 */ /* 0x000fc400078c08ff */
[-C--:B0-----:R-:W-:Y:S01]  /*d370*/  LEA.HI.X.SX32 R85, R99, R194.reuse, 0x1, P1 ;  /* 0x000000c263557211 */ /* 0x081fe200008f0eff */
[----:B------:R-:W-:Y:S01]  /*d380*/  VIADD R93, R97, UR4 ;  /* 0x00000004615d7c36 */ /* 0x000fe20008000000 */
[----:B------:R-:W-:Y:S01]  /*d390*/  ISETP.LT.AND P5, PT, R130, UR5, !P0 ;  /* 0x0000000582007c0c */ /* 0x000fe2000c7a1270 */
[----:B------:R-:W-:Y:S01]  /*d3a0*/  ULDC UR5, c[0x0][0x22c] ;  /* 0x00008b0000057ab9 */ /* 0x000fe20000000800 */
[----:B-1----:R-:W-:Y:S02]  /*d3b0*/  PRMT R95, R45, 0x7632, R95 ;  /* 0x000076322d5f7816 */ /* 0x002fe4000000005f */
[----:B------:R-:W-:-:S03]  /*d3c0*/  LEA.HI.X.SX32 R45, R97, R194, 0x1, P6 ;  /* 0x000000c2612d7211 */ /* 0x000fc600030f0eff */
[----:B------:R0:W-:Y:S04]  /*d3d0*/  @P3 STG.E.U16 desc[UR14][R84.64], R95 ;  /* 0x0000005f54003986 */ /* 0x0001e8000c10150e */
[----:B------:R1:W-:Y:S01]  /*d3e0*/  @P4 STG.E.U16 desc[UR14][R86.64], R46 ;  /* 0x0000002e56004986 */ /* 0x0003e2000c10150e */
[C---:B0-----:R-:W-:Y:S01]  /*d3f0*/  LEA R84, P6, R93.reuse, R192, 0x1 ;  /* 0x000000c05d547211 */ /* 0x041fe200078c08ff */
[----:B------:R-:W-:Y:S01]  /*d400*/  VIADD R95, R93, UR4 ;  /* 0x000000045d5f7c36 */ /* 0x000fe20008000000 */
[----:B-1----:R-:W-:-:S03]  /*d410*/  PRMT R87, R46, 0x7632, R87 ;  /* 0x000076322e577816 */ /* 0x002fc60000000057 */
[----:B------:R-:W-:Y:S01]  /*d420*/  VIADD R97, R95, UR4 ;  /* 0x000000045f617c36 */ /* 0x000fe20008000000 */
[----:B------:R-:W-:Y:S01]  /*d430*/  LEA.HI.X.SX32 R85, R93, R194, 0x1, P6 ;  /* 0x000000c25d557211 */ /* 0x000fe200030f0eff */
[----:B------:R-:W-:Y:S04]  /*d440*/  @P2 STG.E.U16 desc[UR14][R44.64], R87 ;  /* 0x000000572c002986 */ /* 0x000fe8000c10150e */
[----:B------:R0:W-:Y:S01]  /*d450*/  @P5 STG.E.U16 desc[UR14][R84.64], R47 ;  /* 0x0000002f54005986 */ /* 0x0001e2000c10150e */
[C---:B------:R-:W-:Y:S02]  /*d460*/  LEA R92, P5, R97.reuse, R192, 0x1 ;  /* 0x000000c0615c7211 */ /* 0x040fe400078a08ff */
[----:B------:R-:W-:Y:S01]  /*d470*/  ISETP.LT.AND P1, PT, R132, UR6, !P0 ;  /* 0x0000000684007c0c */ /* 0x000fe2000c721270 */
[----:B------:R-:W-:Y:S01]  /*d480*/  ULDC UR6, c[0x0][0x22c] ;  /* 0x00008b0000067ab9 */ /* 0x000fe20000000800 */
[C---:B------:R-:W-:Y:S01]  /*d490*/  LEA.HI.X.SX32 R93, R97.reuse, R194, 0x1, P5 ;  /* 0x000000c2615d7211 */ /* 0x040fe200028f0eff */
[----:B------:R-:W-:Y:S01]  /*d4a0*/  VIADD R97, R97, UR4 ;  /* 0x0000000461617c36 */ /* 0x000fe20008000000 */
[----:B------:R-:W-:Y:S01]  /*d4b0*/  ISETP.LT.AND P3, PT, R125, UR5, !P0 ;  /* 0x000000057d007c0c */ /* 0x000fe2000c761270 */
[----:B------:R-:W-:Y:S01]  /*d4c0*/  ULDC UR5, c[0x0][0x22c] ;  /* 0x00008b0000057ab9 */ /* 0x000fe20000000800 */
[----:B------:R-:W-:Y:S01]  /*d4d0*/  LEA R86, P6, R95, R192, 0x1 ;  /* 0x000000c05f567211 */ /* 0x000fe200078c08ff */
[----:B0-----:R-:W-:Y:S01]  /*d4e0*/  VIADD R85, R97, UR4 ;  /* 0x0000000461557c36 */ /* 0x001fe20008000000 */
[----:B------:R-:W-:-:S02]  /*d4f0*/  PRMT R45, R47, 0x7632, R45 ;  /* 0x000076322f2d7816 */ /* 0x000fc4000000002d */
[----:B------:R-:W-:Y:S02]  /*d500*/  LEA.HI.X.SX32 R87, R95, R194, 0x1, P6 ;  /* 0x000000c25f577211 */ /* 0x000fe400030f0eff */
[----:B------:R-:W-:Y:S01]  /*d510*/  ISETP.LT.AND P4, PT, R127, UR5, !P0 ;  /* 0x000000057f007c0c */ /* 0x000fe2000c781270 */
[----:B------:R-:W-:Y:S01]  /*d520*/  ULDC UR5, c[0x0][0x22c] ;  /* 0x00008b0000057ab9 */ /* 0x000fe20000000800 */
[-C--:B------:R-:W-:Y:S01]  /*d530*/  LEA R46, P6, R85, R192.reuse, 0x1 ;  /* 0x000000c0552e7211 */ /* 0x080fe200078c08ff */
[----:B------:R0:W-:Y:S01]  /*d540*/  @P1 STG.E.U16 desc[UR14][R86.64], R45 ;  /* 0x0000002d56001986 */ /* 0x0001e2000c10150e */
[----:B------:R-:W-:Y:S01]  /*d550*/  ISETP.LT.AND P2, PT, R129, UR5, !P0 ;  /* 0x0000000581007c0c */ /* 0x000fe2000c741270 */
[----:B------:R-:W-:Y:S01]  /*d560*/  ULDC UR5, c[0x0][0x22c] ;  /* 0x00008b0000057ab9 */ /* 0x000fe20000000800 */
[----:B------:R-:W-:Y:S02]  /*d570*/  LEA R44, P1, R97, R192, 0x1 ;  /* 0x000000c0612c7211 */ /* 0x000fe400078208ff */
[CC--:B------:R-:W-:Y:S01]  /*d580*/  LEA.HI.X.SX32 R47, R85.reuse, R194.reuse, 0x1, P6 ;  /* 0x000000c2552f7211 */ /* 0x0c0fe200030f0eff */
[----:B------:R-:W-:Y:S01]  /*d590*/  VIADD R85, R85, UR4 ;  /* 0x0000000455557c36 */ /* 0x000fe20008000000 */
[----:B------:R1:W-:Y:S01]  /*d5a0*/  @P3 STG.E.U16 desc[UR14][R92.64], R48 ;  /* 0x000000305c003986 */ /* 0x0003e2000c10150e */
[----:B------:R-:W-:Y:S01]  /*d5b0*/  ISETP.LT.AND P5, PT, R128, UR5, !P0 ;  /* 0x0000000580007c0c */ /* 0x000fe2000c7a1270 */
[----:B------:R-:W-:Y:S01]  /*d5c0*/  ULDC UR5, c[0x0][0x22c] ;  /* 0x00008b0000057ab9 */ /* 0x000fe20000000800 */
[----:B0-----:R-:W-:Y:S01]  /*d5d0*/  LEA.HI.X.SX32 R45, R97, R194, 0x1, P1 ;  /* 0x000000c2612d7211 */ /* 0x001fe200008f0eff */
[C---:B------:R-:W-:Y:S01]  /*d5e0*/  VIADD R87, R85.reuse, UR4 ;  /* 0x0000000455577c36 */ /* 0x040fe20008000000 */
[----:B------:R-:W-:-:S02]  /*d5f0*/  LEA R84, P6, R85, R192, 0x1 ;  /* 0x000000c055547211 */ /* 0x000fc400078c08ff */
[----:B-1----:R-:W-:Y:S02]  /*d600*/  PRMT R93, R48, 0x7632, R93 ;  /* 0x00007632305d7816 */ /* 0x002fe4000000005d */
[----:B------:R-:W-:Y:S01]  /*d610*/  ISETP.LT.AND P3, PT, R124, UR5, !P0 ;  /* 0x000000057c007c0c */ /* 0x000fe2000c761270 */
[----:B------:R-:W-:Y:S02]  /*d620*/  ULDC UR5, c[0x0][0x22c] ;  /* 0x00008b0000057ab9 */ /* 0x000fe40000000800 */
[----:B------:R0:W-:Y:S01]  /*d630*/  @P4 STG.E.U16 desc[UR14][R44.64], R93 ;  /* 0x0000005d2c004986 */ /* 0x0001e2000c10150e */
[----:B------:R-:W-:-:S03]  /*d640*/  LEA.HI.X.SX32 R85, R85, R194, 0x1, P6 ;  /* 0x000000c255557211 */ /* 0x000fc600030f0eff */
[----:B------:R1:W-:Y:S01]  /*d650*/  @P2 STG.E.U16 desc[UR14][R46.64], R49 ;  /* 0x000000312e002986 */ /* 0x0003e2000c10150e */
[----:B------:R-:W-:Y:S01]  /*d660*/  ISETP.LT.AND P1, PT, R126, UR6, !P0 ;  /* 0x000000067e007c0c */ /* 0x000fe2000c721270 */
[----:B------:R-:W-:Y:S01]  /*d670*/  ULDC UR6, c[0x0][0x22c] ;  /* 0x00008b0000067ab9 */ /* 0x000fe20000000800 */
[C---:B0-----:R-:W-:Y:S01]  /*d680*/  VIADD R93, R87.reuse, UR4 ;  /* 0x00000004575d7c36 */ /* 0x041fe20008000000 */
[----:B------:R-:W-:Y:S02]  /*d690*/  LEA R44, P6, R87, R192, 0x1 ;  /* 0x000000c0572c7211 */ /* 0x000fe400078c08ff */
[----:B-1----:R-:W-:Y:S01]  /*d6a0*/  PRMT R47, R49, 0x7632, R47 ;  /* 0x00007632312f7816 */ /* 0x002fe2000000002f */
[----:B------:R-:W-:Y:S01]  /*d6b0*/  VIADD R49, R93, UR4 ;  /* 0x000000045d317c36 */ /* 0x000fe20008000000 */
[----:B------:R-:W-:Y:S02]  /*d6c0*/  LEA.HI.X.SX32 R45, R87, R194, 0x1, P6 ;  /* 0x000000c2572d7211 */ /* 0x000fe400030f0eff */
[----:B------:R-:W-:Y:S01]  /*d6d0*/  LEA R46, P6, R93, R192, 0x1 ;  /* 0x000000c05d2e7211 */ /* 0x000fe200078c08ff */
[----:B------:R-:W-:Y:S01]  /*d6e0*/  VIADD R87, R49, UR4 ;  /* 0x0000000431577c36 */ /* 0x000fe20008000000 */
[----:B------:R0:W-:Y:S01]  /*d6f0*/  @P5 STG.E.U16 desc[UR14][R84.64], R47 ;  /* 0x0000002f54005986 */ /* 0x0001e2000c10150e */
[----:B------:R-:W-:Y:S01]  /*d700*/  ISETP.LT.AND P4, PT, R122, UR5, !P0 ;  /* 0x000000057a007c0c */ /* 0x000fe2000c781270 */
[----:B------:R-:W-:-:S02]  /*d710*/  ULDC UR5, c[0x0][0x22c] ;  /* 0x00008b0000057ab9 */ /* 0x000fc40000000800 */
[----:B------:R1:W-:Y:S01]  /*d720*/  @P3 STG.E.U16 desc[UR14][R44.64], R50 ;  /* 0x000000322c003986 */ /* 0x0003e2000c10150e */
[----:B------:R-:W-:Y:S01]  /*d730*/  ISETP.LT.AND P2, PT, R119, UR5, !P0 ;  /* 0x0000000577007c0c */ /* 0x000fe2000c741270 */
[----:B------:R-:W-:Y:S01]  /*d740*/  ULDC UR5, c[0x0][0x22c] ;  /* 0x00008b0000057ab9 */ /* 0x000fe20000000800 */
[----:B0-----:R-:W-:Y:S01]  /*d750*/  LEA.HI.X.SX32 R47, R93, R194, 0x1, P6 ;  /* 0x000000c25d2f7211 */ /* 0x001fe200030f0eff */
[----:B------:R-:W-:Y:S01]  /*d760*/  VIADD R93, R87, UR4 ;  /* 0x00000004575d7c36 */ /* 0x000fe20008000000 */
[C---:B------:R-:W-:Y:S02]  /*d770*/  LEA R48, P6, R49.reuse, R192, 0x1 ;  /* 0x000000c031307211 */ /* 0x040fe400078c08ff */
[----:B-1----:R-:W-:Y:S02]  /*d780*/  PRMT R45, R50, 0x7632, R45 ;  /* 0x00007632322d7816 */ /* 0x002fe4000000002d */
[----:B------:R-:W-:Y:S02]  /*d790*/  LEA.HI.X.SX32 R49, R49, R194, 0x1, P6 ;  /* 0x000000c231317211 */ /* 0x000fe400030f0eff */
        /* <DEDUP_REMOVED lines=25> */
[----:B------:R-:W-:Y:S02]  /*d930*/  LEA.HI.X.SX32 R49, R49, R194, 0x1, P6 ;  /* 0x000000c231317211 */ /* 0x000fe400030f0eff */
[-C--:B------:R-:W-:Y:S01]  /*d940*/  LEA R44, P6, R51, R192.reuse, 0x1 ;  /* 0x000000c0332c7211 */ /* 0x080fe200078c08ff */
[----:B------:R0:W-:Y:S04]  /*d950*/  @P3 STG.E.U16 desc[UR14][R46.64], R45 ;  /* 0x0000002d2e003986 */ /* 0x0001e8000c10150e */
[----:B------:R1:W-:Y:S01]  /*d960*/  @P4 STG.E.U16 desc[UR14][R48.64], R53 ;  /* 0x0000003530004986 */ /* 0x0003e2000c10150e */
[----:B------:R-:W-:-:S02]  /*d970*/  LEA R50, P4, R85, R192, 0x1 ;  /* 0x000000c055327211 */ /* 0x000fc400078808ff */
[----:B------:R-:W-:Y:S01]  /*d980*/  ISETP.LT.AND P2, PT, R113, UR5, !P0 ;  /* 0x0000000571007c0c */ /* 0x000fe2000c741270 */
[----:B------:R-:W-:Y:S01]  /*d990*/  ULDC UR5, c[0x0][0x22c] ;  /* 0x00008b0000057ab9 */ /* 0x000fe20000000800 */
[-C--:B0-----:R-:W-:Y:S02]  /*d9a0*/  LEA.HI.X.SX32 R45, R51, R194.reuse, 0x1, P6 ;  /* 0x000000c2332d7211 */ /* 0x081fe400030f0eff */
[C---:B------:R-:W-:Y:S01]  /*d9b0*/  LEA.HI.X.SX32 R51, R85.reuse, R194, 0x1, P4 ;  /* 0x000000c255337211 */ /* 0x040fe200020f0eff */
[----:B------:R-:W-:Y:S01]  /*d9c0*/  VIADD R85, R85, UR4 ;  /* 0x0000000455557c36 */ /* 0x000fe20008000000 */
[----:B------:R-:W-:Y:S02]  /*d9d0*/  PRMT R47, R53, 0x7632, R47 ;  /* 0x00007632352f7816 */ /* 0x000fe4000000002f */
[----:B------:R-:W-:Y:S01]  /*d9e0*/  ISETP.LT.AND P5, PT, R115, UR5, !P0 ;  /* 0x0000000573007c0c */ /* 0x000fe2000c7a1270 */
[C---:B-1----:R-:W-:Y:S01]  /*d9f0*/  VIADD R53, R85.reuse, UR4 ;  /* 0x0000000455357c36 */ /* 0x042fe20008000000 */
[----:B------:R-:W-:Y:S01]  /*da00*/  ULDC UR5, c[0x0][0x22c] ;  /* 0x00008b0000057ab9 */ /* 0x000fe20000000800 */
[----:B------:R0:W-:Y:S01]  /*da10*/  @P1 STG.E.U16 desc[UR14][R44.64], R47 ;  /* 0x0000002f2c001986 */ /* 0x0001e2000c10150e */
[----:B------:R-:W-:-:S02]  /*da20*/  LEA R46, P1, R85, R192, 0x1 ;  /* 0x000000c0552e7211 */ /* 0x000fc400078208ff */
[----:B------:R-:W-:Y:S01]  /*da30*/  ISETP.LT.AND P3, PT, R117, UR5, !P0 ;  /* 0x0000000575007c0c */ /* 0x000fe2000c761270 */
[----:B------:R-:W-:Y:S01]  /*da40*/  ULDC UR5, c[0x0][0x22c] ;  /* 0x00008b0000057ab9 */ /* 0x000fe20000000800 */
[C---:B------:R-:W-:Y:S02]  /*da50*/  LEA R48, P6, R53.reuse, R192, 0x1 ;  /* 0x000000c035307211 */ /* 0x040fe400078c08ff */
[----:B------:R-:W-:Y:S01]  /*da60*/  ISETP.LT.AND P4, PT, R116, UR5, !P0 ;  /* 0x0000000574007c0c */ /* 0x000fe2000c781270 */
[----:B------:R-:W-:Y:S01]  /*da70*/  ULDC UR5, c[0x0][0x22c] ;  /* 0x00008b0000057ab9 */ /* 0x000fe20000000800 */
[-C--:B------:R-:W-:Y:S01]  /*da80*/  LEA.HI.X.SX32 R49, R53, R194.reuse, 0x1, P6 ;  /* 0x000000c235317211 */ /* 0x080fe200030f0eff */
[----:B------:R1:W-:Y:S01]  /*da90*/  @P2 STG.E.U16 desc[UR14][R50.64], R54 ;  /* 0x0000003632002986 */ /* 0x0003e2000c10150e */
[----:B0-----:R-:W-:Y:S02]  /*daa0*/  PRMT R45, R54, 0x7632, R45 ;  /* 0x00007632362d7816 */ /* 0x001fe4000000002d */
[----:B------:R-:W-:Y:S01]  /*dab0*/  LEA.HI.X.SX32 R47, R85, R194, 0x1, P1 ;  /* 0x000000c2552f7211 */ /* 0x000fe200008f0eff */
[----:B------:R-:W-:Y:S01]  /*dac0*/  VIADD R53, R53, UR4 ;  /* 0x0000000435357c36 */ /* 0x000fe20008000000 */
[----:B------:R-:W-:Y:S01]  /*dad0*/  ISETP.LT.AND P2, PT, R112, UR5, !P0 ;  /* 0x0000000570007c0c */ /* 0x000fe2000c741270 */
[----:B------:R-:W-:-:S02]  /*dae0*/  ULDC UR5, c[0x0][0x22c] ;  /* 0x00008b0000057ab9 */ /* 0x000fc40000000800 */
[----:B------:R0:W-:Y:S01]  /*daf0*/  @P5 STG.E.U16 desc[UR14][R46.64], R45 ;  /* 0x0000002d2e005986 */ /* 0x0001e2000c10150e */
[----:B------:R-:W-:Y:S01]  /*db00*/  ISETP.LT.AND P5, PT, R43, UR5, !P0 ;  /* 0x000000052b007c0c */ /* 0x000fe2000c7a1270 */
[C---:B------:R-:W-:Y:S01]  /*db10*/  VIADD R43, R53.reuse, UR4 ;  /* 0x00000004352b7c36 */ /* 0x040fe20008000000 */
[----:B------:R-:W-:Y:S01]  /*db20*/  LEA R44, P6, R53, R192, 0x1 ;  /* 0x000000c0352c7211 */ /* 0x000fe200078c08ff */
[----:B------:R2:W-:Y:S01]  /*db30*/  @P3 STG.E.U16 desc[UR14][R48.64], R55 ;  /* 0x0000003730003986 */ /* 0x0005e2000c10150e */
[----:B------:R-:W-:Y:S01]  /*db40*/  ISETP.LT.AND P1, PT, R114, UR6, !P0 ;  /* 0x0000000672007c0c */ /* 0x000fe2000c721270 */
[----:B-1----:R-:W-:Y:S01]  /*db50*/  VIADD R51, R43, UR4 ;  /* 0x000000042b337c36 */ /* 0x002fe20008000000 */
[----:B------:R-:W-:Y:S01]  /*db60*/  ULDC UR5, c[0x0][0x22c] ;  /* 0x00008b0000057ab9 */ /* 0x000fe20000000800 */
[----:B------:R-:W-:Y:S01]  /*db70*/  ULDC UR6, c[0x0][0x22c] ;  /* 0x00008b0000067ab9 */ /* 0x000fe20000000800 */
[----:B0-----:R-:W-:Y:S02]  /*db80*/  LEA.HI.X.SX32 R45, R53, R194, 0x1, P6 ;  /* 0x000000c2352d7211 */ /* 0x001fe400030f0eff */
[----:B------:R-:W-:-:S02]  /*db90*/  LEA R46, P6, R43, R192, 0x1 ;  /* 0x000000c02b2e7211 */ /* 0x000fc400078c08ff */
[----:B--2---:R-:W-:Y:S02]  /*dba0*/  PRMT R49, R55, 0x7632, R49 ;  /* 0x0000763237317816 */ /* 0x004fe40000000031 */
[----:B------:R-:W-:Y:S01]  /*dbb0*/  LEA.HI.X.SX32 R47, R43, R194, 0x1, P6 ;  /* 0x000000c22b2f7211 */ /* 0x000fe200030f0eff */
[C---:B------:R-:W-:Y:S01]  /*dbc0*/  VIADD R43, R51.reuse, UR4 ;  /* 0x00000004332b7c36 */ /* 0x040fe20008000000 */
[-C--:B------:R-:W-:Y:S01]  /*dbd0*/  LEA R48, P6, R51, R192.reuse, 0x1 ;  /* 0x000000c033307211 */ /* 0x080fe200078c08ff */
[----:B------:R0:W-:Y:S04]  /*dbe0*/  @P4 STG.E.U16 desc[UR14][R44.64], R49 ;  /* 0x000000312c004986 */ /* 0x0001e8000c10150e */
[----:B------:R1:W-:Y:S01]  /*dbf0*/  @P2 STG.E.U16 desc[UR14][R46.64], R56 ;  /* 0x000000382e002986 */ /* 0x0003e2000c10150e */
[----:B------:R-:W-:-:S02]  /*dc00*/  LEA R50, P2, R43, R192, 0x1 ;  /* 0x000000c02b327211 */ /* 0x000fc400078408ff */
[-C--:B0-----:R-:W-:Y:S02]  /*dc10*/  LEA.HI.X.SX32 R49, R51, R194.reuse, 0x1, P6 ;  /* 0x000000c233317211 */ /* 0x081fe400030f0eff */
[C---:B------:R-:W-:Y:S01]  /*dc20*/  LEA.HI.X.SX32 R51, R43.reuse, R194, 0x1, P2 ;  /* 0x000000c22b337211 */ /* 0x040fe200010f0eff */
[----:B------:R-:W-:Y:S01]  /*dc30*/  VIADD R43, R43, UR4 ;  /* 0x000000042b2b7c36 */ /* 0x000fe20008000000 */
[----:B------:R-:W-:Y:S02]  /*dc40*/  PRMT R45, R56, 0x7632, R45 ;  /* 0x00007632382d7816 */ /* 0x000fe4000000002d */
[----:B------:R-:W-:Y:S01]  /*dc50*/  ISETP.LT.AND P3, PT, R89, UR5, !P0 ;  /* 0x0000000559007c0c */ /* 0x000fe2000c761270 */
[C---:B------:R-:W-:Y:S01]  /*dc60*/  VIADD R53, R43.reuse, UR4 ;  /* 0x000000042b357c36 */ /* 0x040fe20008000000 */
[----:B------:R-:W-:Y:S01]  /*dc70*/  ULDC UR5, c[0x0][0x22c] ;  /* 0x00008b0000057ab9 */ /* 0x000fe20000000800 */
[----:B------:R0:W-:Y:S01]  /*dc80*/  @P1 STG.E.U16 desc[UR14][R48.64], R45 ;  /* 0x0000002d30001986 */ /* 0x0001e2000c10150e */
[----:B------:R-:W-:-:S02]  /*dc90*/  LEA R44, P1, R43, R192, 0x1 ;  /* 0x000000c02b2c7211 */ /* 0x000fc400078208ff */
[----:B------:R-:W-:Y:S01]  /*dca0*/  ISETP.LT.AND P4, PT, R91, UR5, !P0 ;  /* 0x000000055b007c0c */ /* 0x000fe2000c781270 */
[----:B------:R-:W-:Y:S01]  /*dcb0*/  ULDC UR5, c[0x0][0x22c] ;  /* 0x00008b0000057ab9 */ /* 0x000fe20000000800 */
[C---:B-1----:R-:W-:Y:S02]  /*dcc0*/  LEA R46, P6, R53.reuse, R192, 0x1 ;  /* 0x000000c0352e7211 */ /* 0x042fe400078c08ff */
[----:B------:R-:W-:Y:S01]  /*dcd0*/  ISETP.LT.AND P2, PT, R90, UR5, !P0 ;  /* 0x000000055a007c0c */ /* 0x000fe2000c741270 */
[----:B------:R-:W-:Y:S01]  /*dce0*/  ULDC UR5, c[0x0][0x22c] ;  /* 0x00008b0000057ab9 */ /* 0x000fe20000000800 */
[-C--:B------:R-:W-:Y:S01]  /*dcf0*/  LEA.HI.X.SX32 R47, R53, R194.reuse, 0x1, P6 ;  /* 0x000000c2352f7211 */ /* 0x080fe200030f0eff */
[----:B------:R-:W-:Y:S01]  /*dd00*/  @P5 STG.E.U16 desc[UR14][R50.64], R57 ;  /* 0x0000003932005986 */ /* 0x000fe2000c10150e */
        /* <DEDUP_REMOVED lines=9> */
[----:B------:R-:W-:Y:S01]  /*dda0*/  ULDC UR5, c[0x0][0x22c] ;  /* 0x00008b0000057ab9 */ /* 0x000fe20000000800 */
[----:B------:R1:W-:Y:S01]  /*ddb0*/  @P4 STG.E.U16 desc[UR14][R46.64], R58 ;  /* 0x0000003a2e004986 */ /* 0x0003e2000c10150e */
[----:B------:R-:W-:Y:S02]  /*ddc0*/  ISETP.LT.AND P4, PT, R39, UR5, !P0 ;  /* 0x0000000527007c0c */ /* 0x000fe4000c781270 */
[----:B------:R-:W-:Y:S01]  /*ddd0*/  LEA.HI.X.SX32 R43, R53, R194, 0x1, P6 ;  /* 0x000000c2352b7211 */ /* 0x000fe200030f0eff */
[C---:B------:R-:W-:Y:S01]  /*dde0*/  VIADD R39, R37.reuse, UR4 ;  /* 0x0000000425277c36 */ /* 0x040fe20008000000 */
[----:B------:R-:W-:Y:S01]  /*ddf0*/  ISETP.LT.AND P1, PT, R88, UR6, !P0 ;  /* 0x0000000658007c0c */ /* 0x000fe2000c721270 */
[----:B------:R-:W-:Y:S01]  /*de00*/  ULDC UR5, c[0x0][0x22c] ;  /* 0x00008b0000057ab9 */ /* 0x000fe20000000800 */
[----:B0-----:R-:W-:Y:S01]  /*de10*/  LEA R44, P6, R37, R192, 0x1 ;  /* 0x000000c0252c7211 */ /* 0x001fe200078c08ff */
[----:B------:R-:W-:-:S03]  /*de20*/  ULDC UR6, c[0x0][0x22c] ;  /* 0x00008b0000067ab9 */ /* 0x000fc60000000800 */
[----:B------:R-:W-:Y:S02]  /*de30*/  LEA.HI.X.SX32 R45, R37, R194, 0x1, P6 ;  /* 0x000000c2252d7211 */ /* 0x000fe400030f0eff */
[----:B-1----:R-:W-:Y:S01]  /*de40*/  PRMT R47, R58, 0x7632, R47 ;  /* 0x000076323a2f7816 */ /* 0x002fe2000000002f */
[----:B------:R-:W-:-:S04]  /*de50*/  VIADD R37, R39, UR4 ;  /* 0x0000000427257c36 */ /* 0x000fc80008000000 */
        /* <DEDUP_REMOVED lines=13> */
[-C--:B------:R-:W-:Y:S01]  /*df30*/  LEA R42, P6, R39, R192.reuse, 0x1 ;  /* 0x000000c0272a7211 */ /* 0x080fe200078c08ff */
[----:B------:R0:W-:Y:S01]  /*df40*/  @P1 STG.E.U16 desc[UR14][R46.64], R41 ;  /* 0x000000292e001986 */ /* 0x0001e2000c10150e */
[----:B------:R-:W-:Y:S02]  /*df50*/  LEA R40, P1, R37, R192, 0x1 ;  /* 0x000000c025287211 */ /* 0x000fe400078208ff */
[CC--:B------:R-:W-:Y:S01]  /*df60*/  LEA.HI.X.SX32 R43, R39.reuse, R194.reuse, 0x1, P6 ;  /* 0x000000c2272b7211 */ /* 0x0c0fe200030f0eff */
[----:B------:R-:W-:Y:S01]  /*df70*/  VIADD R39, R39, UR4 ;  /* 0x0000000427277c36 */ /* 0x000fe20008000000 */
[----:B-1----:R-:W-:Y:S01]  /*df80*/  PRMT R44, R60, 0x7632, R44 ;  /* 0x000076323c2c7816 */ /* 0x002fe2000000002c */
[----:B------:R-:W-:Y:S01]  /*df90*/  @P3 STG.E.U16 desc[UR14][R48.64], R60 ;  /* 0x0000003c30003986 */ /* 0x000fe2000c10150e */
[----:B0-----:R-:W-:-:S02]  /*dfa0*/  LEA.HI.X.SX32 R41, R37, R194, 0x1, P1 ;  /* 0x000000c225297211 */ /* 0x001fc400008f0eff */
[----:B------:R-:W-:Y:S01]  /*dfb0*/  ISETP.LT.AND P1, PT, R36, UR5, !P0 ;  /* 0x0000000524007c0c */ /* 0x000fe2000c721270 */
[----:B------:R-:W-:Y:S01]  /*dfc0*/  ULDC UR5, c[0x0][0x22c] ;  /* 0x00008b0000057ab9 */ /* 0x000fe20000000800 */
[C---:B------:R-:W-:Y:S01]  /*dfd0*/  LEA R36, P6, R39.reuse, R192, 0x1 ;  /* 0x000000c027247211 */ /* 0x040fe200078c08ff */
[----:B------:R0:W-:Y:S01]  /*dfe0*/  @P4 STG.E.U16 desc[UR14][R40.64], R44 ;  /* 0x0000002c28004986 */ /* 0x0001e2000c10150e */
[----:B------:R-:W-:Y:S01]  /*dff0*/  VIADD R45, R39, UR4 ;  /* 0x00000004272d7c36 */ /* 0x000fe20008000000 */
[----:B------:R-:W-:Y:S01]  /*e000*/  ISETP.LT.AND P4, PT, R34, UR5, !P0 ;  /* 0x0000000522007c0c */ /* 0x000fe2000c781270 */
[----:B------:R-:W-:Y:S01]  /*e010*/  ULDC UR5, c[0x0][0x22c] ;  /* 0x00008b0000057ab9 */ /* 0x000fe20000000800 */
[----:B------:R1:W-:Y:S01]  /*e020*/  @P2 STG.E.U16 desc[UR14][R42.64], R61 ;  /* 0x0000003d2a002986 */ /* 0x0003e2000c10150e */
[----:B------:R-:W-:Y:S01]  /*e030*/  ISETP.LT.AND P3, PT, R38, UR6, !P0 ;  /* 0x0000000626007c0c */ /* 0x000fe2000c761270 */
[----:B------:R-:W-:Y:S01]  /*e040*/  ULDC UR6, c[0x0][0x22c] ;  /* 0x00008b0000067ab9 */ /* 0x000fe20000000800 */
[----:B------:R-:W-:Y:S01]  /*e050*/  ISETP.LT.AND P2, PT, R31, UR5, !P0 ;  /* 0x000000051f007c0c */ /* 0x000fe2000c741270 */
[----:B------:R-:W-:Y:S01]  /*e060*/  VIADD R31, R45, UR4 ;  /* 0x000000042d1f7c36 */ /* 0x000fe20008000000 */
[----:B------:R-:W-:Y:S01]  /*e070*/  LEA.HI.X.SX32 R37, R39, R194, 0x1, P6 ;  /* 0x000000c227257211 */ /* 0x000fe200030f0eff */
[----:B------:R-:W-:Y:S01]  /*e080*/  ULDC UR5, c[0x0][0x22c] ;  /* 0x00008b0000057ab9 */ /* 0x000fe20000000800 */
[----:B------:R-:W-:-:S02]  /*e090*/  LEA R38, P6, R45, R192, 0x1 ;  /* 0x000000c02d267211 */ /* 0x000fc400078c08ff */
[----:B0-----:R-:W-:Y:S02]  /*e0a0*/  PRMT R41, R61, 0x7632, R41 ;  /* 0x000076323d297816 */ /* 0x001fe40000000029 */
[----:B------:R-:W-:Y:S01]  /*e0b0*/  LEA.HI.X.SX32 R39, R45, R194, 0x1, P6 ;  /* 0x000000c22d277211 */ /* 0x000fe200030f0eff */
[C---:B-1----:R-:W-:Y:S01]  /*e0c0*/  VIADD R43, R31.reuse, UR4 ;  /* 0x000000041f2b7c36 */ /* 0x042fe20008000000 */
[----:B------:R-:W-:Y:S01]  /*e0d0*/  LEA R34, P6, R31, R192, 0x1 ;  /* 0x000000c01f227211 */ /* 0x000fe200078c08ff */
[----:B------:R0:W-:Y:S01]  /*e0e0*/  @P5 STG.E.U16 desc[UR14][R36.64], R41 ;  /* 0x0000002924005986 */ /* 0x0001e2000c10150e */
[----:B------:R-:W-:Y:S01]  /*e0f0*/  ISETP.LT.AND P5, PT, R35, UR5, !P0 ;  /* 0x0000000523007c0c */ /* 0x000fe2000c7a1270 */
[----:B------:R-:W-:Y:S01]  /*e100*/  ULDC UR5, c[0x0][0x22c] ;  /* 0x00008b0000057ab9 */ /* 0x000fe20000000800 */
[----:B------:R-:W-:Y:S02]  /*e110*/  LEA.HI.X.SX32 R35, R31, R194, 0x1, P6 ;  /* 0x000000c21f237211 */ /* 0x000fe400030f0eff */
[----:B------:R-:W-:-:S02]  /*e120*/  LEA R40, P6, R43, R192, 0x1 ;  /* 0x000000c02b287211 */ /* 0x000fc400078c08ff */
[----:B------:R-:W-:Y:S01]  /*e130*/  PRMT R31, R62, 0x7632, R31 ;  /* 0x000076323e1f7816 */ /* 0x000fe2000000001f */
[----:B------:R-:W-:Y:S01]  /*e140*/  @P1 STG.E.U16 desc[UR14][R38.64], R62 ;  /* 0x0000003e26001986 */ /* 0x000fe2000c10150e */
[----:B------:R-:W-:Y:S01]  /*e150*/  ISETP.LT.AND P1, PT, R33, UR5, !P0 ;  /* 0x0000000521007c0c */ /* 0x000fe2000c721270 */
[----:B------:R-:W-:Y:S01]  /*e160*/  ULDC UR5, c[0x0][0x22c] ;  /* 0x00008b0000057ab9 */ /* 0x000fe20000000800 */
[C---:B0-----:R-:W-:Y:S01]  /*e170*/  LEA.HI.X.SX32 R41, R43.reuse, R194, 0x1, P6 ;  /* 0x000000c22b297211 */ /* 0x041fe200030f0eff */
[----:B------:R-:W-:Y:S01]  /*e180*/  VIADD R43, R43, UR4 ;  /* 0x000000042b2b7c36 */ /* 0x000fe20008000000 */
[----:B------:R0:W-:Y:S01]  /*e190*/  @P3 STG.E.U16 desc[UR14][R34.64], R31 ;  /* 0x0000001f22003986 */ /* 0x0001e2000c10150e */
[----:B------:R-:W-:Y:S01]  /*e1a0*/  ISETP.LT.AND P3, PT, R32, UR5, !P0 ;  /* 0x0000000520007c0c */ /* 0x000fe2000c761270 */
[----:B------:R-:W-:Y:S02]  /*e1b0*/  ULDC UR5, c[0x0][0x22c] ;  /* 0x00008b0000057ab9 */ /* 0x000fe40000000800 */
[----:B------:R-:W-:Y:S01]  /*e1c0*/  @P4 STG.E.U16 desc[UR14][R40.64], R63 ;  /* 0x0000003f28004986 */ /* 0x000fe2000c10150e */
[----:B------:R-:W-:-:S02]  /*e1d0*/  LEA R32, P6, R43, R192, 0x1 ;  /* 0x000000c02b207211 */ /* 0x000fc400078c08ff */
[----:B------:R-:W-:Y:S01]  /*e1e0*/  ISETP.LT.AND P4, PT, R29, UR5, !P0 ;  /* 0x000000051d007c0c */ /* 0x000fe2000c781270 */
[----:B------:R-:W-:Y:S01]  /*e1f0*/  VIADD R29, R43, UR4 ;  /* 0x000000042b1d7c36 */ /* 0x000fe20008000000 */
[----:B------:R-:W-:Y:S01]  /*e200*/  PRMT R37, R63, 0x7632, R37 ;  /* 0x000076323f257816 */ /* 0x000fe20000000025 */
[----:B------:R-:W-:Y:S01]  /*e210*/  ULDC UR4, c[0x0][0x248] ;  /* 0x0000920000047ab9 */ /* 0x000fe20000000800 */
[----:B------:R-:W-:Y:S01]  /*e220*/  LEA.HI.X.SX32 R33, R43, R194, 0x1, P6 ;  /* 0x000000c22b217211 */ /* 0x000fe200030f0eff */
[C---:B0-----:R-:W-:Y:S01]  /*e230*/  VIADD R31, R29.reuse, UR4 ;  /* 0x000000041d1f7c36 */ /* 0x041fe20008000000 */
[C---:B------:R-:W-:Y:S01]  /*e240*/  LEA R34, P6, R29.reuse, R192, 0x1 ;  /* 0x000000c01d227211 */ /* 0x040fe200078c08ff */
[----:B------:R-:W-:Y:S01]  /*e250*/  ULDC UR5, c[0x0][0x22c] ;  /* 0x00008b0000057ab9 */ /* 0x000fe20000000800 */
[----:B------:R-:W-:Y:S01]  /*e260*/  ULDC UR4, c[0x0][0x248] ;  /* 0x0000920000047ab9 */ /* 0x000fe20000000800 */
[----:B------:R0:W-:Y:S01]  /*e270*/  @P2 STG.E.U16 desc[UR14][R32.64], R37 ;  /* 0x0000002520002986 */ /* 0x0001e2000c10150e */
[----:B------:R-:W-:Y:S01]  /*e280*/  LEA.HI.X.SX32 R35, R29, R194, 0x1, P6 ;  /* 0x000000c21d237211 */ /* 0x000fe200030f0eff */
[C---:B------:R-:W-:Y:S01]  /*e290*/  VIADD R29, R31.reuse, UR4 ;  /* 0x000000041f1d7c36 */ /* 0x040fe20008000000 */
[----:B------:R-:W-:Y:S01]  /*e2a0*/  ISETP.LT.AND P2, PT, R30, UR5, !P0 ;  /* 0x000000051e007c0c */ /* 0x000fe2000c741270 */
[----:B------:R-:W-:Y:S01]  /*e2b0*/  ULDC UR4, c[0x0][0x22c] ;  /* 0x00008b0000047ab9 */ /* 0x000fe20000000800 */
[----:B------:R-:W-:Y:S01]  /*e2c0*/  LEA R30, P6, R31, R192, 0x1 ;  /* 0x000000c01f1e7211 */ /* 0x000fe200078c08ff */
[----:B------:R-:W-:Y:S01]  /*e2d0*/  @P5 STG.E.U16 desc[UR14][R34.64], R64 ;  /* 0x0000004022005986 */ /* 0x000fe2000c10150e */
[----:B------:R-:W-:-:S02]  /*e2e0*/  ULDC UR5, c[0x0][0x22c] ;  /* 0x00008b0000057ab9 */ /* 0x000fc40000000800 */
[----:B------:R-:W-:Y:S02]  /*e2f0*/  LEA.HI.X.SX32 R31, R31, R194, 0x1, P6 ;  /* 0x000000c21f1f7211 */ /* 0x000fe400030f0eff */
[----:B------:R-:W-:Y:S02]  /*e300*/  LEA R36, P6, R29, R192, 0x1 ;  /* 0x000000c01d247211 */ /* 0x000fe400078c08ff */
[----:B0-----:R-:W-:Y:S02]  /*e310*/  PRMT R33, R64, 0x7632, R33 ;  /* 0x0000763240217816 */ /* 0x001fe40000000021 */
[----:B------:R-:W-:Y:S01]  /*e320*/  ISETP.LT.AND P5, PT, R27, UR4, !P0 ;  /* 0x000000041b007c0c */ /* 0x000fe2000c7a1270 */
[----:B------:R-:W-:Y:S01]  /*e330*/  ULDC UR4, c[0x0][0x248] ;  /* 0x0000920000047ab9 */ /* 0x000fe20000000800 */
[C---:B------:R-:W-:Y:S01]  /*e340*/  LEA.HI.X.SX32 R37, R29.reuse, R194, 0x1, P6 ;  /* 0x000000c21d257211 */ /* 0x040fe200030f0eff */
[----:B------:R-:W-:Y:S01]  /*e350*/  VIADD R29, R29, UR4 ;  /* 0x000000041d1d7c36 */ /* 0x000fe20008000000 */
[----:B------:R0:W-:Y:S01]  /*e360*/  @P1 STG.E.U16 desc[UR14][R30.64], R33 ;  /* 0x000000211e001986 */ /* 0x0001e2000c10150e */
[----:B------:R-:W-:Y:S01]  /*e370*/  ISETP.LT.AND P1, PT, R28, UR5, !P0 ;  /* 0x000000051c007c0c */ /* 0x000fe2000c721270 */
[----:B------:R-:W-:Y:S01]  /*e380*/  ULDC UR5, c[0x0][0x22c] ;  /* 0x00008b0000057ab9 */ /* 0x000fe20000000800 */
[----:B------:R-:W-:Y:S01]  /*e390*/  ULDC UR4, c[0x0][0x248] ;  /* 0x0000920000047ab9 */ /* 0x000fe20000000800 */
[----:B------:R-:W-:Y:S01]  /*e3a0*/  @P3 STG.E.U16 desc[UR14][R36.64], R65 ;  /* 0x0000004124003986 */ /* 0x000fe2000c10150e */
[----:B------:R-:W-:-:S02]  /*e3b0*/  LEA R28, P6, R29, R192, 0x1 ;  /* 0x000000c01d1c7211 */ /* 0x000fc400078c08ff */
[----:B------:R-:W-:Y:S01]  /*e3c0*/  ISETP.LT.AND P3, PT, R25, UR5, !P0 ;  /* 0x0000000519007c0c */ /* 0x000fe2000c761270 */
[C---:B------:R-:W-:Y:S01]  /*e3d0*/  VIADD R25, R29.reuse, UR4 ;  /* 0x000000041d197c36 */ /* 0x040fe20008000000 */
[----:B------:R-:W-:Y:S01]  /*e3e0*/  LEA.HI.X.SX32 R29, R29, R194, 0x1, P6 ;  /* 0x000000c21d1d7211 */ /* 0x000fe200030f0eff */
[----:B------:R-:W-:Y:S01]  /*e3f0*/  ULDC UR4, c[0x0][0x248] ;  /* 0x0000920000047ab9 */ /* 0x000fe20000000800 */
[----:B------:R-:W-:Y:S01]  /*e400*/  ULDC UR5, c[0x0][0x22c] ;  /* 0x00008b0000057ab9 */ /* 0x000fe20000000800 */
[----:B0-----:R-:W-:Y:S01]  /*e410*/  PRMT R33, R65, 0x7632, R33 ;  /* 0x0000763241217816 */ /* 0x001fe20000000021 */
[C---:B------:R-:W-:Y:S01]  /*e420*/  VIADD R27, R25.reuse, UR4 ;  /* 0x00000004191b7c36 */ /* 0x040fe20008000000 */
[C---:B------:R-:W-:Y:S01]  /*e430*/  LEA R30, P6, R25.reuse, R192, 0x1 ;  /* 0x000000c0191e7211 */ /* 0x040fe200078c08ff */
[----:B------:R-:W-:Y:S02]  /*e440*/  ULDC UR4, c[0x0][0x248] ;  /* 0x0000920000047ab9 */ /* 0x000fe40000000800 */
        /* <DEDUP_REMOVED lines=160> */
[----:B------:R-:W-:Y:S01]  /*ee50*/  ISETP.LT.AND P2, PT, R3, UR4, !P0 ;  /* 0x0000000403007c0c */ /* 0x000fe2000c741270 */
[----:B------:R-:W-:Y:S01]  /*ee60*/  ULDC UR4, c[0x0][0x248] ;  /* 0x0000920000047ab9 */ /* 0x000fe20000000800 */
[----:B0-----:R-:W-:Y:S02]  /*ee70*/  PRMT R9, R76, 0x7632, R9 ;  /* 0x000076324c097816 */ /* 0x001fe40000000009 */
[C---:B------:R-:W-:Y:S01]  /*ee80*/  LEA.HI.X.SX32 R13, R5.reuse, R194, 0x1, P6 ;  /* 0x000000c2050d7211 */ /* 0x040fe200030f0eff */
[----:B------:R-:W-:Y:S01]  /*ee90*/  VIADD R5, R5, UR4 ;  /* 0x0000000405057c36 */ /* 0x000fe20008000000 */
[----:B------:R-:W-:Y:S01]  /*eea0*/  ULDC UR4, c[0x0][0x248] ;  /* 0x0000920000047ab9 */ /* 0x000fe20000000800 */
[----:B------:R0:W-:Y:S01]  /*eeb0*/  @P5 STG.E.U16 desc[UR14][R6.64], R9 ;  /* 0x0000000906005986 */ /* 0x0001e2000c10150e */
[----:B------:R-:W-:Y:S01]  /*eec0*/  ISETP.LT.AND P5, PT, R4, UR5, !P0 ;  /* 0x0000000504007c0c */ /* 0x000fe2000c7a1270 */
[C---:B------:R-:W-:Y:S01]  /*eed0*/  VIADD R3, R5.reuse, UR4 ;  /* 0x0000000405037c36 */ /* 0x040fe20008000000 */
[C---:B------:R-:W-:Y:S01]  /*eee0*/  LEA R4, P6, R5.reuse, R192, 0x1 ;  /* 0x000000c005047211 */ /* 0x040fe200078c08ff */
[----:B------:R-:W-:Y:S01]  /*eef0*/  ULDC UR5, c[0x0][0x22c] ;  /* 0x00008b0000057ab9 */ /* 0x000fe20000000800 */
[----:B------:R-:W-:Y:S01]  /*ef00*/  @P1 STG.E.U16 desc[UR14][R12.64], R77 ;  /* 0x0000004d0c001986 */ /* 0x000fe2000c10150e */
[----:B------:R-:W-:Y:S01]  /*ef10*/  ULDC UR4, c[0x0][0x248] ;  /* 0x0000920000047ab9 */ /* 0x000fe20000000800 */
[----:B------:R-:W-:Y:S01]  /*ef20*/  ISETP.LT.AND P1, PT, R2, UR5, !P0 ;  /* 0x0000000502007c0c */ /* 0x000fe2000c721270 */
[----:B------:R-:W-:Y:S01]  /*ef30*/  ULDC UR5, c[0x0][0x22c] ;  /* 0x00008b0000057ab9 */ /* 0x000fe20000000800 */
[----:B------:R-:W-:-:S02]  /*ef40*/  LEA.HI.X.SX32 R5, R5, R194, 0x1, P6 ;  /* 0x000000c205057211 */ /* 0x000fc400030f0eff */
[C---:B------:R-:W-:Y:S01]  /*ef50*/  LEA R2, P6, R3.reuse, R192, 0x1 ;  /* 0x000000c003027211 */ /* 0x040fe200078c08ff */
[----:B0-----:R-:W-:Y:S01]  /*ef60*/  VIADD R9, R3, UR4 ;  /* 0x0000000403097c36 */ /* 0x001fe20008000000 */
[----:B------:R-:W-:Y:S01]  /*ef70*/  PRMT R7, R77, 0x7632, R7 ;  /* 0x000076324d077816 */ /* 0x000fe20000000007 */
[----:B------:R-:W-:Y:S01]  /*ef80*/  ULDC UR4, c[0x0][0x248] ;  /* 0x0000920000047ab9 */ /* 0x000fe20000000800 */
[----:B------:R-:W-:Y:S02]  /*ef90*/  LEA.HI.X.SX32 R3, R3, R194, 0x1, P6 ;  /* 0x000000c203037211 */ /* 0x000fe400030f0eff */
[C---:B------:R-:W-:Y:S01]  /*efa0*/  LEA R6, P6, R9.reuse, R192, 0x1 ;  /* 0x000000c009067211 */ /* 0x040fe200078c08ff */
[----:B------:R0:W-:Y:S04]  /*efb0*/  @P3 STG.E.U16 desc[UR14][R4.64], R7 ;  /* 0x0000000704003986 */ /* 0x0001e8000c10150e */
[----:B------:R1:W-:Y:S01]  /*efc0*/  @P4 STG.E.U16 desc[UR14][R2.64], R78 ;  /* 0x0000004e02004986 */ /* 0x0003e2000c10150e */
[C---:B0-----:R-:W-:Y:S01]  /*efd0*/  LEA.HI.X.SX32 R7, R9.reuse, R194, 0x1, P6 ;  /* 0x000000c209077211 */ /* 0x041fe200030f0eff */
[----:B------:R-:W-:Y:S01]  /*efe0*/  VIADD R9, R9, UR4 ;  /* 0x0000000409097c36 */ /* 0x000fe20008000000 */
[----:B------:R-:W-:Y:S01]  /*eff0*/  PRMT R5, R78, 0x7632, R5 ;  /* 0x000076324e057816 */ /* 0x000fe20000000005 */
[----:B------:R-:W-:-:S02]  /*f000*/  ULDC UR4, c[0x0][0x248] ;  /* 0x0000920000047ab9 */ /* 0x000fc40000000800 */
[C---:B-1----:R-:W-:Y:S01]  /*f010*/  VIADD R3, R9.reuse, UR4 ;  /* 0x0000000409037c36 */ /* 0x042fe20008000000 */
[----:B------:R-:W-:Y:S01]  /*f020*/  LEA R4, P6, R9, R192, 0x1 ;  /* 0x000000c009047211 */ /* 0x000fe200078c08ff */
[----:B------:R0:W-:Y:S01]  /*f030*/  @P2 STG.E.U16 desc[UR14][R6.64], R5 ;  /* 0x0000000506002986 */ /* 0x0001e2000c10150e */
[----:B------:R-:W-:Y:S01]  /*f040*/  ULDC UR4, c[0x0][0x248] ;  /* 0x0000920000047ab9 */ /* 0x000fe20000000800 */
[----:B------:R-:W-:Y:S01]  /*f050*/  ISETP.LT.AND P3, PT, R165, UR5, !P0 ;  /* 0x00000005a5007c0c */ /* 0x000fe2000c761270 */
[----:B------:R-:W-:Y:S01]  /*f060*/  ULDC UR5, c[0x0][0x22c] ;  /* 0x00008b0000057ab9 */ /* 0x000fe20000000800 */
[----:B0-----:R-:W-:Y:S01]  /*f070*/  LEA.HI.X.SX32 R5, R9, R194, 0x1, P6 ;  /* 0x000000c209057211 */ /* 0x001fe200030f0eff */
[C---:B------:R-:W-:Y:S01]  /*f080*/  VIADD R9, R3.reuse, UR4 ;  /* 0x0000000403097c36 */ /* 0x040fe20008000000 */
[----:B------:R-:W-:Y:S01]  /*f090*/  LEA R2, P6, R3, R192, 0x1 ;  /* 0x000000c003027211 */ /* 0x000fe200078c08ff */
[----:B------:R-:W-:Y:S01]  /*f0a0*/  ULDC UR4, c[0x0][0x22c] ;  /* 0x00008b0000047ab9 */ /* 0x000fe20000000800 */
[----:B------:R-:W-:Y:S01]  /*f0b0*/  PRMT R7, R79, 0x7632, R7 ;  /* 0x000076324f077816 */ /* 0x000fe20000000007 */
[----:B------:R-:W-:Y:S01]  /*f0c0*/  @P5 STG.E.U16 desc[UR14][R4.64], R79 ;  /* 0x0000004f04005986 */ /* 0x000fe2000c10150e */
[----:B------:R-:W-:-:S02]  /*f0d0*/  LEA.HI.X.SX32 R3, R3, R194, 0x1, P6 ;  /* 0x000000c203037211 */ /* 0x000fc400030f0eff */
[----:B------:R-:W-:Y:S02]  /*f0e0*/  LEA R6, P5, R9, R192, 0x1 ;  /* 0x000000c009067211 */ /* 0x000fe400078a08ff */
[----:B------:R-:W-:Y:S01]  /*f0f0*/  ISETP.LT.AND P6, PT, R169, UR4, !P0 ;  /* 0x00000004a9007c0c */ /* 0x000fe2000c7c1270 */
[----:B------:R0:W-:Y:S01]  /*f100*/  @P1 STG.E.U16 desc[UR14][R2.64], R7 ;  /* 0x0000000702001986 */ /* 0x0001e2000c10150e */
[----:B------:R-:W-:Y:S01]  /*f110*/  ULDC UR4, c[0x0][0x248] ;  /* 0x0000920000047ab9 */ /* 0x000fe20000000800 */
[----:B------:R-:W-:Y:S01]  /*f120*/  ISETP.LT.AND P4, PT, R166, UR5, !P0 ;  /* 0x00000005a6007c0c */ /* 0x000fe2000c781270 */
[----:B------:R-:W-:Y:S01]  /*f130*/  ULDC UR5, c[0x0][0x22c] ;  /* 0x00008b0000057ab9 */ /* 0x000fe20000000800 */
[----:B------:R-:W1:Y:S01]  /*f140*/  LDS.128 R164, [R164] ;  /* 0x00000000a4a47984 */ /* 0x000e620000000c00 */
[C---:B0-----:R-:W-:Y:S01]  /*f150*/  LEA.HI.X.SX32 R7, R9.reuse, R194, 0x1, P5 ;  /* 0x000000c209077211 */ /* 0x041fe200028f0eff */
[----:B------:R-:W-:Y:S01]  /*f160*/  VIADD R9, R9, UR4 ;  /* 0x0000000409097c36 */ /* 0x000fe20008000000 */
[----:B------:R-:W-:-:S03]  /*f170*/  ULDC UR4, c[0x0][0x248] ;  /* 0x0000920000047ab9 */ /* 0x000fc60000000800 */
[----:B---3--:R-:W-:Y:S01]  /*f180*/  @P3 STG.E.U16 desc[UR14][R6.64], R80 ;  /* 0x0000005006003986 */ /* 0x008fe2000c10150e */
[C---:B------:R-:W-:Y:S01]  /*f190*/  LEA R4, P3, R9.reuse, R192, 0x1 ;  /* 0x000000c009047211 */ /* 0x040fe200078608ff */
[C---:B------:R-:W-:Y:S01]  /*f1a0*/  VIADD R11, R9.reuse, UR4 ;  /* 0x00000004090b7c36 */ /* 0x040fe20008000000 */
[----:B------:R-:W-:Y:S01]  /*f1b0*/  ISETP.LT.AND P2, PT, R168, UR5, !P0 ;  /* 0x00000005a8007c0c */ /* 0x000fe2000c741270 */
[----:B------:R-:W-:Y:S01]  /*f1c0*/  ULDC UR4, c[0x0][0x22c] ;  /* 0x00008b0000047ab9 */ /* 0x000fe20000000800 */
[----:B------:R-:W-:Y:S01]  /*f1d0*/  LEA.HI.X.SX32 R5, R9, R194, 0x1, P3 ;  /* 0x000000c209057211 */ /* 0x000fe200018f0eff */
[----:B------:R-:W-:Y:S01]  /*f1e0*/  ULDC UR5, c[0x0][0x22c] ;  /* 0x00008b0000057ab9 */ /* 0x000fe20000000800 */
[----:B------:R-:W-:Y:S02]  /*f1f0*/  PRMT R3, R80, 0x7632, R3 ;  /* 0x0000763250037816 */ /* 0x000fe40000000003 */
[----:B------:R-:W-:-:S03]  /*f200*/  LEA R2, P3, R11, R192, 0x1 ;  /* 0x000000c00b027211 */ /* 0x000fc600078608ff */
[----:B------:R0:W-:Y:S01]  /*f210*/  @P4 STG.E.U16 desc[UR14][R4.64], R3 ;  /* 0x0000000304004986 */ /* 0x0001e2000c10150e */
[----:B------:R-:W-:Y:S01]  /*f220*/  ISETP.LT.AND P4, PT, R177, UR4, !P0 ;  /* 0x00000004b1007c0c */ /* 0x000fe2000c781270 */
[----:B------:R-:W-:Y:S01]  /*f230*/  ULDC UR4, c[0x0][0x248] ;  /* 0x0000920000047ab9 */ /* 0x000fe20000000800 */
[----:B------:R-:W-:Y:S01]  /*f240*/  ISETP.LT.AND P1, PT, R170, UR5, !P0 ;  /* 0x00000005aa007c0c */ /* 0x000fe2000c721270 */
[----:B------:R-:W-:Y:S01]  /*f250*/  ULDC UR5, c[0x0][0x22c] ;  /* 0x00008b0000057ab9 */ /* 0x000fe20000000800 */
[C---:B0-----:R-:W-:Y:S01]  /*f260*/  LEA.HI.X.SX32 R3, R11.reuse, R194, 0x1, P3 ;  /* 0x000000c20b037211 */ /* 0x041fe200018f0eff */
[----:B------:R-:W-:Y:S01]  /*f270*/  VIADD R11, R11, UR4 ;  /* 0x000000040b0b7c36 */ /* 0x000fe20008000000 */
[----:B------:R-:W-:-:S03]  /*f280*/  ULDC UR4, c[0x0][0x248] ;  /* 0x0000920000047ab9 */ /* 0x000fc60000000800 */
[----:B------:R0:W-:Y:S01]  /*f290*/  @P2 STG.E.U16 desc[UR14][R2.64], R81 ;  /* 0x0000005102002986 */ /* 0x0001e2000c10150e */
[C---:B------:R-:W-:Y:S01]  /*f2a0*/  LEA R6, P2, R11.reuse, R192, 0x1 ;  /* 0x000000c00b067211 */ /* 0x040fe200078408ff */
[----:B------:R-:W-:Y:S01]  /*f2b0*/  VIADD R5, R11, UR4 ;  /* 0x000000040b057c36 */ /* 0x000fe20008000000 */
[----:B------:R-:W-:Y:S01]  /*f2c0*/  ULDC UR4, c[0x0][0x248] ;  /* 0x0000920000047ab9 */ /* 0x000fe20000000800 */
[----:B------:R-:W-:Y:S02]  /*f2d0*/  PRMT R10, R81, 0x7632, R10 ;  /* 0x00007632510a7816 */ /* 0x000fe4000000000a */
[----:B------:R-:W-:Y:S01]  /*f2e0*/  LEA.HI.X.SX32 R7, R11, R194, 0x1, P2 ;  /* 0x000000c20b077211 */ /* 0x000fe200010f0eff */
[C---:B------:R-:W-:Y:S01]  /*f2f0*/  VIADD R9, R5.reuse, UR4 ;  /* 0x0000000405097c36 */ /* 0x040fe20008000000 */
[-C--:B------:R-:W-:Y:S01]  /*f300*/  LEA R4, P2, R5, R192.reuse, 0x1 ;  /* 0x000000c005047211 */ /* 0x080fe200078408ff */
[----:B------:R-:W-:Y:S02]  /*f310*/  ULDC UR4, c[0x0][0x248] ;  /* 0x0000920000047ab9 */ /* 0x000fe40000000800 */
[----:B------:R2:W-:Y:S01]  /*f320*/  @P6 STG.E.U16 desc[UR14][R6.64], R10 ;  /* 0x0000000a06006986 */ /* 0x0005e2000c10150e */
[C---:B0-----:R-:W-:Y:S01]  /*f330*/  LEA R2, P6, R9.reuse, R192, 0x1 ;  /* 0x000000c009027211 */ /* 0x041fe200078c08ff */
[----:B------:R-:W-:Y:S01]  /*f340*/  VIADD R11, R9, UR4 ;  /* 0x00000004090b7c36 */ /* 0x000fe20008000000 */
[-C--:B------:R-:W-:Y:S01]  /*f350*/  LEA.HI.X.SX32 R5, R5, R194.reuse, 0x1, P2 ;  /* 0x000000c205057211 */ /* 0x080fe200010f0eff */
[----:B------:R-:W-:Y:S01]  /*f360*/  ULDC UR4, c[0x0][0x22c] ;  /* 0x00008b0000047ab9 */ /* 0x000fe20000000800 */
[----:B------:R-:W-:-:S02]  /*f370*/  LEA.HI.X.SX32 R3, R9, R194, 0x1, P6 ;  /* 0x000000c209037211 */ /* 0x000fc400030f0eff */
[----:B------:R-:W-:Y:S01]  /*f380*/  ISETP.LT.AND P5, PT, R176, UR5, !P0 ;  /* 0x00000005b0007c0c */ /* 0x000fe2000c7a1270 */
[----:B------:R0:W-:Y:S01]  /*f390*/  @P1 STG.E.U16 desc[UR14][R4.64], R82 ;  /* 0x0000005204001986 */ /* 0x0001e2000c10150e */
[----:B------:R-:W-:Y:S01]  /*f3a0*/  LEA R8, P6, R11, R192, 0x1 ;  /* 0x000000c00b087211 */ /* 0x000fe200078c08ff */
[----:B------:R-:W-:Y:S01]  /*f3b0*/  ULDC UR5, c[0x0][0x22c] ;  /* 0x00008b0000057ab9 */ /* 0x000fe20000000800 */
[----:B------:R-:W-:Y:S01]  /*f3c0*/  ISETP.LT.AND P1, PT, R181, UR4, !P0 ;  /* 0x00000004b5007c0c */ /* 0x000fe2000c721270 */
[----:B------:R-:W-:Y:S01]  /*f3d0*/  ULDC UR4, c[0x0][0x248] ;  /* 0x0000920000047ab9 */ /* 0x000fe20000000800 */
[C---:B------:R-:W-:Y:S01]  /*f3e0*/  LEA.HI.X.SX32 R9, R11.reuse, R194, 0x1, P6 ;  /* 0x000000c20b097211 */ /* 0x040fe200030f0eff */
[----:B------:R-:W-:Y:S01]  /*f3f0*/  VIADD R11, R11, UR4 ;  /* 0x000000040b0b7c36 */ /* 0x000fe20008000000 */
[----:B------:R-:W-:Y:S01]  /*f400*/  ULDC UR4, c[0x0][0x248] ;  /* 0x0000920000047ab9 */ /* 0x000fe20000000800 */
[----:B------:R-:W-:Y:S01]  /*f410*/  ISETP.LT.AND P3, PT, R178, UR5, !P0 ;  /* 0x00000005b2007c0c */ /* 0x000fe2000c761270 */
[----:B------:R-:W-:Y:S01]  /*f420*/  ULDC UR5, c[0x0][0x22c] ;  /* 0x00008b0000057ab9 */ /* 0x000fe20000000800 */
[C---:B--2---:R-:W-:Y:S01]  /*f430*/  VIADD R7, R11.reuse, UR4 ;  /* 0x000000040b077c36 */ /* 0x044fe20008000000 */
[----:B0-----:R-:W-:Y:S01]  /*f440*/  PRMT R5, R82, 0x7632, R5 ;  /* 0x0000763252057816 */ /* 0x001fe20000000005 */
[----:B------:R-:W-:Y:S01]  /*f450*/  ULDC UR4, c[0x0][0x248] ;  /* 0x0000920000047ab9 */ /* 0x000fe20000000800 */
[----:B------:R-:W-:-:S02]  /*f460*/  LEA R4, P6, R11, R192, 0x1 ;  /* 0x000000c00b047211 */ /* 0x000fc400078c08ff */
[----:B------:R-:W-:Y:S01]  /*f470*/  ISETP.LT.AND P2, PT, R180, UR5, !P0 ;  /* 0x00000005b4007c0c */ /* 0x000fe2000c741270 */
[----:B------:R0:W-:Y:S01]  /*f480*/  @P5 STG.E.U16 desc[UR14][R2.64], R5 ;  /* 0x0000000502005986 */ /* 0x0001e2000c10150e */
[----:B------:R-:W-:Y:S01]  /*f490*/  PRMT R10, R83, 0x7632, R10 ;  /* 0x00007632530a7816 */ /* 0x000fe2000000000a */
[----:B------:R-:W-:Y:S02]  /*f4a0*/  ULDC UR5, c[0x0][0x22c] ;  /* 0x00008b0000057ab9 */ /* 0x000fe40000000800 */
[----:B------:R2:W-:Y:S01]  /*f4b0*/  @P4 STG.E.U16 desc[UR14][R8.64], R83 ;  /* 0x0000005308004986 */ /* 0x0005e2000c10150e */
[----:B0-----:R-:W-:Y:S02]  /*f4c0*/  LEA.HI.X.SX32 R5, R11, R194, 0x1, P6 ;  /* 0x000000c20b057211 */ /* 0x001fe400030f0eff */
[C---:B------:R-:W-:Y:S01]  /*f4d0*/  LEA R2, P6, R7.reuse, R192, 0x1 ;  /* 0x000000c007027211 */ /* 0x040fe200078c08ff */
[----:B--2---:R-:W-:Y:S01]  /*f4e0*/  VIADD R9, R7, UR4 ;  /* 0x0000000407097c36 */ /* 0x004fe20008000000 */
[----:B------:R-:W-:-:S02]  /*f4f0*/  ULDC UR4, c[0x0][0x248] ;  /* 0x0000920000047ab9 */ /* 0x000fc40000000800 */
[----:B------:R-:W-:Y:S02]  /*f500*/  LEA.HI.X.SX32 R3, R7, R194, 0x1, P6 ;  /* 0x000000c207037211 */ /* 0x000fe400030f0eff */
[C---:B------:R-:W-:Y:S01]  /*f510*/  LEA R6, P6, R9.reuse, R192, 0x1 ;  /* 0x000000c009067211 */ /* 0x040fe200078c08ff */
[----:B------:R0:W-:Y:S03]  /*f520*/  @P3 STG.E.U16 desc[UR14][R4.64], R10 ;  /* 0x0000000a04003986 */ /* 0x0001e6000c10150e */
[C---:B------:R-:W-:Y:S01]  /*f530*/  LEA.HI.X.SX32 R7, R9.reuse, R194, 0x1, P6 ;  /* 0x000000c209077211 */ /* 0x040fe200030f0eff */
[----:B-1----:R1:W-:Y:S01]  /*f540*/  @P2 STG.E.U16 desc[UR14][R2.64], R164 ;  /* 0x000000a402002986 */ /* 0x0023e2000c10150e */
[----:B------:R-:W-:Y:S01]  /*f550*/  VIADD R9, R9, UR4 ;  /* 0x0000000409097c36 */ /* 0x000fe20008000000 */
[----:B------:R-:W-:Y:S01]  /*f560*/  ULDC UR4, c[0x0][0x248] ;  /* 0x0000920000047ab9 */ /* 0x000fe20000000800 */
[----:B------:R-:W-:Y:S01]  /*f570*/  ISETP.LT.AND P5, PT, R182, UR5, !P0 ;  /* 0x00000005b6007c0c */ /* 0x000fe2000c7a1270 */
[----:B------:R-:W-:Y:S01]  /*f580*/  ULDC UR5, c[0x0][0x22c] ;  /* 0x00008b0000057ab9 */ /* 0x000fe20000000800 */
[----:B0-----:R-:W-:Y:S01]  /*f590*/  VIADD R5, R9, UR4 ;  /* 0x0000000409057c36 */ /* 0x001fe20008000000 */
[----:B------:R-:W-:Y:S01]  /*f5a0*/  ULDC UR4, c[0x0][0x248] ;  /* 0x0000920000047ab9 */ /* 0x000fe20000000800 */
[----:B-1----:R-:W-:-:S02]  /*f5b0*/  PRMT R3, R164, 0x7632, R3 ;  /* 0x00007632a4037816 */ /* 0x002fc40000000003 */
[----:B------:R-:W-:Y:S01]  /*f5c0*/  VIADD R11, R5, UR4 ;  /* 0x00000004050b7c36 */ /* 0x000fe20008000000 */
[----:B------:R-:W-:Y:S01]  /*f5d0*/  ISETP.LT.AND P4, PT, R188, UR5, !P0 ;  /* 0x00000005bc007c0c */ /* 0x000fe2000c781270 */
[----:B------:R-:W-:Y:S01]  /*f5e0*/  ULDC UR5, c[0x0][0x22c] ;  /* 0x00008b0000057ab9 */ /* 0x000fe20000000800 */
[----:B------:R-:W-:Y:S01]  /*f5f0*/  ULDC UR4, c[0x0][0x248] ;  /* 0x0000920000047ab9 */ /* 0x000fe20000000800 */
[----:B------:R0:W-:Y:S01]  /*f600*/  @P1 STG.E.U16 desc[UR14][R6.64], R3 ;  /* 0x0000000306001986 */ /* 0x0001e2000c10150e */
[----:B------:R-:W-:Y:S02]  /*f610*/  LEA R2, P1, R9, R192, 0x1 ;  /* 0x000000c009027211 */ /* 0x000fe400078208ff */
[----:B------:R-:W-:Y:S01]  /*f620*/  ISETP.LT.AND P3, PT, R189, UR5, !P0 ;  /* 0x00000005bd007c0c */ /* 0x000fe2000c761270 */
[----:B------:R-:W-:Y:S02]  /*f630*/  ULDC UR5, c[0x0][0x22c] ;  /* 0x00008b0000057ab9 */ /* 0x000fe40000000800 */
[----:B------:R-:W-:Y:S01]  /*f640*/  ISETP.LT.AND P2, PT, R190, UR5, !P0 ;  /* 0x00000005be007c0c */ /* 0x000fe2000c741270 */
[----:B------:R-:W-:Y:S01]  /*f650*/  ULDC UR5, c[0x0][0x248] ;  /* 0x0000920000057ab9 */ /* 0x000fe20000000800 */
[----:B0-----:R-:W-:Y:S01]  /*f660*/  LEA.HI.X.SX32 R3, R9, R194, 0x1, P1 ;  /* 0x000000c209037211 */ /* 0x001fe200008f0eff */
[----:B------:R-:W-:Y:S01]  /*f670*/  VIADD R9, R11, UR4 ;  /* 0x000000040b097c36 */ /* 0x000fe20008000000 */
[----:B------:R-:W-:Y:S01]  /*f680*/  LEA R4, P1, R5, R192, 0x1 ;  /* 0x000000c005047211 */ /* 0x000fe200078208ff */
[----:B------:R-:W-:-:S02]  /*f690*/  ULDC UR4, c[0x0][0x248] ;  /* 0x0000920000047ab9 */ /* 0x000fc40000000800 */
[----:B------:R-:W-:Y:S01]  /*f6a0*/  VIADD R13, R9, UR5 ;  /* 0x00000005090d7c36 */ /* 0x000fe20008000000 */
[----:B------:R-:W-:Y:S02]  /*f6b0*/  LEA R6, P6, R11, R192, 0x1 ;  /* 0x000000c00b067211 */ /* 0x000fe400078c08ff */
[----:B------:R-:W-:Y:S02]  /*f6c0*/  LEA.HI.X.SX32 R5, R5, R194, 0x1, P1 ;  /* 0x000000c205057211 */ /* 0x000fe400008f0eff */
[C---:B------:R-:W-:Y:S01]  /*f6d0*/  LEA R10, P1, R13.reuse, R192, 0x1 ;  /* 0x000000c00d0a7211 */ /* 0x040fe200078208ff */
[----:B------:R-:W-:Y:S01]  /*f6e0*/  VIADD R15, R13, UR4 ;  /* 0x000000040d0f7c36 */ /* 0x000fe20008000000 */
[-C--:B------:R-:W-:Y:S01]  /*f6f0*/  LEA.HI.X.SX32 R7, R11, R194.reuse, 0x1, P6 ;  /* 0x000000c20b077211 */ /* 0x080fe200030f0eff */
[----:B------:R-:W-:Y:S01]  /*f700*/  ULDC UR4, c[0x0][0x22c] ;  /* 0x00008b0000047ab9 */ /* 0x000fe20000000800 */
[----:B------:R-:W-:Y:S02]  /*f710*/  LEA.HI.X.SX32 R11, R13, R194, 0x1, P1 ;  /* 0x000000c20d0b7211 */ /* 0x000fe400008f0eff */
[----:B------:R-:W-:-:S02]  /*f720*/  ISETP.LT.AND P1, PT, R0, UR4, !P0 ;  /* 0x0000000400007c0c */ /* 0x000fc4000c721270 */
[----:B------:R-:W-:Y:S02]  /*f730*/  ISETP.LT.AND P0, PT, R193, UR6, !P0 ;  /* 0x00000006c1007c0c */ /* 0x000fe4000c701270 */
[----:B------:R-:W-:Y:S01]  /*f740*/  LEA R8, P6, R9, R192, 0x1 ;  /* 0x000000c009087211 */ /* 0x000fe200078c08ff */
[----:B------:R0:W-:Y:S01]  /*f750*/  @P5 STG.E.U16 desc[UR14][R2.64], R165 ;  /* 0x000000a502005986 */ /* 0x0001e2000c10150e */
[----:B------:R-:W-:Y:S02]  /*f760*/  PRMT R0, R165, 0x7632, R0 ;  /* 0x00007632a5007816 */ /* 0x000fe40000000000 */
[----:B------:R-:W-:-:S03]  /*f770*/  LEA.HI.X.SX32 R9, R9, R194, 0x1, P6 ;  /* 0x000000c209097211 */ /* 0x000fc600030f0eff */
[----:B------:R1:W-:Y:S01]  /*f780*/  @P4 STG.E.U16 desc[UR14][R4.64], R0 ;  /* 0x0000000004004986 */ /* 0x0003e2000c10150e */
[C---:B------:R-:W-:Y:S02]  /*f790*/  LEA R192, P6, R15.reuse, R192, 0x1 ;  /* 0x000000c00fc07211 */ /* 0x040fe400078c08ff */
[----:B0-----:R-:W-:Y:S01]  /*f7a0*/  PRMT R3, R166, 0x7632, R3 ;  /* 0x00007632a6037816 */ /* 0x001fe20000000003 */
[----:B------:R1:W-:Y:S04]  /*f7b0*/  @P3 STG.E.U16 desc[UR14][R6.64], R166 ;  /* 0x000000a606003986 */ /* 0x0003e8000c10150e */
[----:B------:R1:W-:Y:S01]  /*f7c0*/  @P2 STG.E.U16 desc[UR14][R8.64], R3 ;  /* 0x0000000308002986 */ /* 0x0003e2000c10150e */
[----:B------:R-:W-:-:S03]  /*f7d0*/  LEA.HI.X.SX32 R193, R15, R194, 0x1, P6 ;  /* 0x000000c20fc17211 */ /* 0x000fc600030f0eff */
[----:B------:R1:W-:Y:S01]  /*f7e0*/  @P1 STG.E.U16 desc[UR14][R10.64], R167 ;  /* 0x000000a70a001986 */ /* 0x0003e2000c10150e */
[----:B------:R-:W-:Y:S05]  /*f7f0*/  @!P0 EXIT ;  /* 0x000000000000894d */ /* 0x000fea0003800000 */
[----:B------:R-:W-:-:S05]  /*f800*/  PRMT R96, R167, 0x7632, R96 ;  /* 0x00007632a7607816 */ /* 0x000fca0000000060 */
[----:B------:R-:W-:Y:S01]  /*f810*/  STG.E.U16 desc[UR14][R192.64], R96 ;  /* 0x00000060c0007986 */ /* 0x000fe2000c10150e */
[----:B------:R-:W-:Y:S05]  /*f820*/  EXIT ;  /* 0x000000000000794d */ /* 0x000fea0003800000 */
.L_x_2:
[----:B------:R-:W-:-:S00]  /*f830*/  BRA `(.L_x_2) ;  /* 0xfffffffc00fc7947 */ /* 0x000fc0000383ffff */
[----:B------:R-:W-:-:S00]  /*f840*/  NOP ;  /* 0x0000000000007918 */ /* 0x000fc00000000000 */
        /* <DEDUP_REMOVED lines=11> */
.L_x_3:


//--------------------- .nv.shared.matmul_kernel  --------------------------
	.section	.nv.shared.matmul_kernel,"aw",@nobits
	.sectionflags	@""
	.align	16
	.zero		1024


//--------------------- .nv.shared.reserved.0     --------------------------
	.section	.nv.shared.reserved.0,"aw",@nobits
	.weak		__nv_reservedSMEM_offset_0_alias
	.size		__nv_reservedSMEM_offset_0_alias, 0, 0
	.other		__nv_reservedSMEM_offset_0_alias,@"STO_CUDA_RESERVED_SHARED STV_DEFAULT"
__nv_reservedSMEM_offset_0_alias:
	.zero		0


//--------------------- .nv.constant0.matmul_kernel --------------------------
	.section	.nv.constant0.matmul_kernel,"a",@progbits
	.sectionflags	@""
	.align	4
.nv.constant0.matmul_kernel:
	.zero		608


//--------------------- SYMBOLS --------------------------

	.type		.nv.reservedSmem.offset0,@object
	.size		.nv.reservedSmem.offset0,0x4
